# CuTe-DSL kernel — source=cudnn_frontend_dsl family=gemm_swiglu
# config = {"ab_dtype": "BFloat16", "c_dtype": "BFloat16", "mma_mn": [64, 256], "cluster_mn": [4, 1]}


// ===== COMPILED SASS (sm_100a) =====

	.target	sm_100a

	.elftype	@"ET_EXEC"


//--------------------- .note.nv.tkinfo           --------------------------
	.section	.note.nv.tkinfo,"",@"SHT_NOTE"
	.sectionflags	@"SHF_NOTE_NV_TKINFO"
	.tkinfo
        /*0018*/ 	.word	0x00000081
        /*0030*/ 	.string	""
        /*0030*/ 	.string	"ptxas"
        /*0030*/ 	.string	"Cuda compilation tools, release 12.9, V12.9.83"
        /*0030*/ 	.string	"Build system must define TOOLS_VERSION_EXTENDED"
        /*0030*/ 	.string	"-O 3 -arch sm_100a "



//--------------------- .note.nv.cuver            --------------------------
	.section	.note.nv.cuver,"",@"SHT_NOTE"
	.sectionflags	@"SHF_NOTE_NV_CUVER"
        /*0018*/ 	.short	0x0001
        /*001a*/ 	.short	0x0064
        /*001c*/ 	.short	0x0001
        /*001e*/ 	.short	0x0000
        /*0020*/ 	.short	0x0001
        /*0022*/ 	.short	0x0000


//--------------------- .nv.info                  --------------------------
	.section	.nv.info,"",@"SHT_CUDA_INFO"
	.align	4


	//----- nvinfo : EIATTR_REGCOUNT
	.align		4
        /*0000*/ 	.byte	0x04, 0x2f
        /*0002*/ 	.short	(.L_4 - .L_3)
	.align		4
.L_3:
        /*0004*/ 	.word	index@(kernel_cutlass_kernel_cudnngemm_swigludense_gemm_persistent_swigluPersistentDenseGemmKernel_object_at__TiledMMA_ThrLayoutVMNK11110000_PermutationMNK____MMAAtom_ThrID10_ShapeMNK6425616_TVL_0)
        /*0008*/ 	.word	0x00000067


	//----- nvinfo : EIATTR_FRAME_SIZE
	.align		4
.L_4:
        /*000c*/ 	.byte	0x04, 0x11
        /*000e*/ 	.short	(.L_6 - .L_5)
	.align		4
.L_5:
        /*0010*/ 	.word	index@($__internal_2_$__cuda_sm10x_tcgen05_guardrail_trap_unallocated_columns_being_dealloced)
        /*0014*/ 	.word	0x00000000


	//----- nvinfo : EIATTR_FRAME_SIZE
	.align		4
.L_6:
        /*0018*/ 	.byte	0x04, 0x11
        /*001a*/ 	.short	(.L_8 - .L_7)
	.align		4
.L_7:
        /*001c*/ 	.word	index@($__internal_1_$__cuda_sm10x_tcgen05_guardrail_trap_phase_invalid_during_alloc)
        /*0020*/ 	.word	0x00000000


	//----- nvinfo : EIATTR_FRAME_SIZE
	.align		4
.L_8:
        /*0024*/ 	.byte	0x04, 0x11
        /*0026*/ 	.short	(.L_10 - .L_9)
	.align		4
.L_9:
        /*0028*/ 	.word	index@($__internal_0_$__cuda_sm10x_tcgen05_guardrail_trap_col_being_dealloced_not_returned_by_alloc)
        /*002c*/ 	.word	0x00000000


	//----- nvinfo : EIATTR_FRAME_SIZE
	.align		4
.L_10:
        /*0030*/ 	.byte	0x04, 0x11
        /*0032*/ 	.short	(.L_12 - .L_11)
	.align		4
.L_11:
        /*0034*/ 	.word	index@(kernel_cutlass_kernel_cudnngemm_swigludense_gemm_persistent_swigluPersistentDenseGemmKernel_object_at__TiledMMA_ThrLayoutVMNK11110000_PermutationMNK____MMAAtom_ThrID10_ShapeMNK6425616_TVL_0)
        /*0038*/ 	.word	0x00000000


	//----- nvinfo : EIATTR_MIN_STACK_SIZE
	.align		4
.L_12:
        /*003c*/ 	.byte	0x04, 0x12
        /*003e*/ 	.short	(.L_14 - .L_13)
	.align		4
.L_13:
        /*0040*/ 	.word	index@(kernel_cutlass_kernel_cudnngemm_swigludense_gemm_persistent_swigluPersistentDenseGemmKernel_object_at__TiledMMA_ThrLayoutVMNK11110000_PermutationMNK____MMAAtom_ThrID10_ShapeMNK6425616_TVL_0)
        /*0044*/ 	.word	0x00000000
.L_14:


//--------------------- .nv.info.kernel_cutlass_kernel_cudnngemm_swigludense_gemm_persistent_swigluPersistentDenseGemmKernel_object_at__TiledMMA_ThrLayoutVMNK11110000_PermutationMNK____MMAAtom_ThrID10_ShapeMNK6425616_TVL_0 --------------------------
	.section	.nv.info.kernel_cutlass_kernel_cudnngemm_swigludense_gemm_persistent_swigluPersistentDenseGemmKernel_object_at__TiledMMA_ThrLayoutVMNK11110000_PermutationMNK____MMAAtom_ThrID10_ShapeMNK6425616_TVL_0,"",@"SHT_CUDA_INFO"
	.sectionflags	@""
	.align	4


	//----- nvinfo : EIATTR_CUDA_API_VERSION
	.align		4
        /*0000*/ 	.byte	0x04, 0x37
        /*0002*/ 	.short	(.L_16 - .L_15)
.L_15:
        /*0004*/ 	.word	0x00000081


	//----- nvinfo : EIATTR_KPARAM_INFO
	.align		4
.L_16:
        /*0008*/ 	.byte	0x04, 0x17
        /*000a*/ 	.short	(.L_18 - .L_17)
.L_17:
        /*000c*/ 	.word	0x00000000
        /*0010*/ 	.short	0x0008
        /*0012*/ 	.short	0x0264
        /*0014*/ 	.byte	0x00, 0xf0, 0x11, 0x00


	//----- nvinfo : EIATTR_KPARAM_INFO
	.align		4
.L_18:
        /*0018*/ 	.byte	0x04, 0x17
        /*001a*/ 	.short	(.L_20 - .L_19)
.L_19:
        /*001c*/ 	.word	0x00000000
        /*0020*/ 	.short	0x0007
        /*0022*/ 	.short	0x0258
        /*0024*/ 	.byte	0x00, 0xf0, 0x31, 0x00


	//----- nvinfo : EIATTR_KPARAM_INFO
	.align		4
.L_20:
        /*0028*/ 	.byte	0x04, 0x17
        /*002a*/ 	.short	(.L_22 - .L_21)
.L_21:
        /*002c*/ 	.word	0x00000000
        /*0030*/ 	.short	0x0006
        /*0032*/ 	.short	0x024c
        /*0034*/ 	.byte	0x00, 0xf0, 0x31, 0x00


	//----- nvinfo : EIATTR_KPARAM_INFO
	.align		4
.L_22:
        /*0038*/ 	.byte	0x04, 0x17
        /*003a*/ 	.short	(.L_24 - .L_23)
.L_23:
        /*003c*/ 	.word	0x00000000
        /*0040*/ 	.short	0x0005
        /*0042*/ 	.short	0x0240
        /*0044*/ 	.byte	0x00, 0xf0, 0x31, 0x00


	//----- nvinfo : EIATTR_KPARAM_INFO
	.align		4
.L_24:
        /*0048*/ 	.byte	0x04, 0x17
        /*004a*/ 	.short	(.L_26 - .L_25)
.L_25:
        /*004c*/ 	.word	0x00000000
        /*0050*/ 	.short	0x0004
        /*0052*/ 	.short	0x01c0
        /*0054*/ 	.byte	0x00, 0xf0, 0x01, 0x02


	//----- nvinfo : EIATTR_KPARAM_INFO
	.align		4
.L_26:
        /*0058*/ 	.byte	0x04, 0x17
        /*005a*/ 	.short	(.L_28 - .L_27)
.L_27:
        /*005c*/ 	.word	0x00000000
        /*0060*/ 	.short	0x0003
        /*0062*/ 	.short	0x0140
        /*0064*/ 	.byte	0x00, 0xf0, 0x01, 0x02


	//----- nvinfo : EIATTR_KPARAM_INFO
	.align		4
.L_28:
        /*0068*/ 	.byte	0x04, 0x17
        /*006a*/ 	.short	(.L_30 - .L_29)
.L_29:
        /*006c*/ 	.word	0x00000000
        /*0070*/ 	.short	0x0002
        /*0072*/ 	.short	0x00c0
        /*0074*/ 	.byte	0x00, 0xf0, 0x01, 0x02


	//----- nvinfo : EIATTR_KPARAM_INFO
	.align		4
.L_30:
        /*0078*/ 	.byte	0x04, 0x17
        /*007a*/ 	.short	(.L_32 - .L_31)
.L_31:
        /*007c*/ 	.word	0x00000000
        /*0080*/ 	.short	0x0001
        /*0082*/ 	.short	0x0040
        /*0084*/ 	.byte	0x00, 0xf0, 0x01, 0x02


	//----- nvinfo : EIATTR_KPARAM_INFO
	.align		4
.L_32:
        /*0088*/ 	.byte	0x04, 0x17
        /*008a*/ 	.short	(.L_34 - .L_33)
.L_33:
        /*008c*/ 	.word	0x00000000
        /*0090*/ 	.short	0x0000
        /*0092*/ 	.short	0x0000
        /*0094*/ 	.byte	0x00, 0xf0, 0x0d, 0x00


	//----- nvinfo : EIATTR_AT_ENTRY_FRAGMENTS
	.align		4
.L_34:
        /*0098*/ 	.byte	0x04, 0x4f
        /*009a*/ 	.short	(.L_36 - .L_35)


	//   ....[0]....
.L_35:
        /*009c*/ 	.word	0x00000004


	//----- nvinfo : EIATTR_RESERVED_SMEM_USED
	.align		4
.L_36:
        /*00a0*/ 	.byte	0x01, 0x41
	.zero		2


	//----- nvinfo : EIATTR_SPARSE_MMA_MASK
	.align		4
        /*00a4*/ 	.byte	0x03, 0x50
        /*00a6*/ 	.short	0x0000


	//----- nvinfo : EIATTR_TCGEN05_1CTA_USED
	.align		4
        /*00a8*/ 	.byte	0x01, 0x51
	.zero		2


	//----- nvinfo : EIATTR_MAXREG_COUNT
	.align		4
        /*00ac*/ 	.byte	0x03, 0x1b
        /*00ae*/ 	.short	0x00ff


	//----- nvinfo : EIATTR_NUM_BARRIERS
	.align		4
        /*00b0*/ 	.byte	0x02, 0x4c
        /*00b2*/ 	.byte	0x03
	.zero		1


	//----- nvinfo : EIATTR_INT_WARP_WIDE_INSTR_OFFSETS
	.align		4
        /*00b4*/ 	.byte	0x04, 0x31
        /*00b6*/ 	.short	(.L_38 - .L_37)


	//   ....[0]....
.L_37:
        /*00b8*/ 	.word	0x00003f60


	//   ....[1]....
        /*00bc*/ 	.word	0x00003fa0


	//----- nvinfo : EIATTR_COOP_GROUP_MASK_REGIDS
	.align		4
.L_38:
        /*00c0*/ 	.byte	0x04, 0x29
        /*00c2*/ 	.short	(.L_40 - .L_39)


	//   ....[0]....
.L_39:
        /*00c4*/ 	.word	0xffffffff


	//   ....[1]....
        /*00c8*/ 	.word	0xffffffff


	//   ....[2]....
        /*00cc*/ 	.word	0xffffffff


	//   ....[3]....
        /*00d0*/ 	.word	0xffffffff


	//   ....[4]....
        /*00d4*/ 	.word	0xffffffff


	//   ....[5]....
        /*00d8*/ 	.word	0xffffffff


	//   ....[6]....
        /*00dc*/ 	.word	0xffffffff


	//----- nvinfo : EIATTR_COOP_GROUP_INSTR_OFFSETS
	.align		4
.L_40:
        /*00e0*/ 	.byte	0x04, 0x28
        /*00e2*/ 	.short	(.L_42 - .L_41)


	//   ....[0]....
.L_41:
        /*00e4*/ 	.word	0x000003a0


	//   ....[1]....
        /*00e8*/ 	.word	0x00000550


	//   ....[2]....
        /*00ec*/ 	.word	0x000005f0


	//   ....[3]....
        /*00f0*/ 	.word	0x000018b0


	//   ....[4]....
        /*00f4*/ 	.word	0x00001b70


	//   ....[5]....
        /*00f8*/ 	.word	0x00003df0


	//   ....[6]....
        /*00fc*/ 	.word	0x00004050


	//----- nvinfo : EIATTR_VRC_CTA_INIT_COUNT
	.align		4
.L_42:
        /*0100*/ 	.byte	0x02, 0x4a
        /*0102*/ 	.byte	0x80
	.zero		1


	//----- nvinfo : EIATTR_MBARRIER_INSTR_OFFSETS
	.align		4
        /*0104*/ 	.byte	0x04, 0x39
        /*0106*/ 	.short	(.L_44 - .L_43)


	//   ....[0]....
.L_43:
        /*0108*/ 	.word	0x000002d0
        /*010c*/ 	.word	0x000000ff
        /*0110*/ 	.word	0x00000000
        /*0114*/ 	.short	0x0100
        /*0116*/ 	.byte	0x05
	.zero		1


	//   ....[1]....
        /*0118*/ 	.word	0x000002e0
        /*011c*/ 	.word	0x000000ff
        /*0120*/ 	.word	0x00000008
        /*0124*/ 	.short	0x0100
        /*0126*/ 	.byte	0x05
	.zero		1


	//   ....[2]....
        /*0128*/ 	.word	0x000002f0
        /*012c*/ 	.word	0x000000ff
        /*0130*/ 	.word	0x00000010
        /*0134*/ 	.short	0x0100
        /*0136*/ 	.byte	0x05
	.zero		1


	//   ....[3]....
        /*0138*/ 	.word	0x00000300
        /*013c*/ 	.word	0x000000ff
        /*0140*/ 	.word	0x00000018
        /*0144*/ 	.short	0x0100
        /*0146*/ 	.byte	0x05
	.zero		1


	//   ....[4]....
        /*0148*/ 	.word	0x00000310
        /*014c*/ 	.word	0x000000ff
        /*0150*/ 	.word	0x00000020
        /*0154*/ 	.short	0x0100
        /*0156*/ 	.byte	0x05
	.zero		1


	//   ....[5]....
        /*0158*/ 	.word	0x00000320
        /*015c*/ 	.word	0x000000ff
        /*0160*/ 	.word	0x00000028
        /*0164*/ 	.short	0x0100
        /*0166*/ 	.byte	0x05
	.zero		1


	//   ....[6]....
        /*0168*/ 	.word	0x00000330
        /*016c*/ 	.word	0x000000ff
        /*0170*/ 	.word	0x00000030
        /*0174*/ 	.short	0x0100
        /*0176*/ 	.byte	0x05
	.zero		1


	//   ....[7]....
        /*0178*/ 	.word	0x00000340
        /*017c*/ 	.word	0x000000ff
        /*0180*/ 	.word	0x00000038
        /*0184*/ 	.short	0x0100
        /*0186*/ 	.byte	0x05
	.zero		1


	//   ....[8]....
        /*0188*/ 	.word	0x000004c0
        /*018c*/ 	.word	0x000000ff
        /*0190*/ 	.word	0x00000040
        /*0194*/ 	.short	0x0100
        /*0196*/ 	.byte	0x06
	.zero		1


	//   ....[9]....
        /*0198*/ 	.word	0x000004d0
        /*019c*/ 	.word	0x000000ff
        /*01a0*/ 	.word	0x00000048
        /*01a4*/ 	.short	0x0100
        /*01a6*/ 	.byte	0x06
	.zero		1


	//   ....[10]....
        /*01a8*/ 	.word	0x000004e0
        /*01ac*/ 	.word	0x000000ff
        /*01b0*/ 	.word	0x00000050
        /*01b4*/ 	.short	0x0100
        /*01b6*/ 	.byte	0x06
	.zero		1


	//   ....[11]....
        /*01b8*/ 	.word	0x000004f0
        /*01bc*/ 	.word	0x000000ff
        /*01c0*/ 	.word	0x00000058
        /*01c4*/ 	.short	0x0100
        /*01c6*/ 	.byte	0x06
	.zero		1


	//   ....[12]....
        /*01c8*/ 	.word	0x00000a20
        /*01cc*/ 	.word	0x000000ff
        /*01d0*/ 	.word	0x00000020
        /*01d4*/ 	.short	0x010a
        /*01d6*/ 	.byte	0x06
	.zero		1


	//   ....[13]....
        /*01d8*/ 	.word	0x00000b50
        /*01dc*/ 	.word	0x000000ff
        /*01e0*/ 	.word	0x00000020
        /*01e4*/ 	.short	0x010a
        /*01e6*/ 	.byte	0x09
	.zero		1


	//   ....[14]....
        /*01e8*/ 	.word	0x00000c80
        /*01ec*/ 	.word	0x000000ff
        /*01f0*/ 	.word	0x00000020
        /*01f4*/ 	.short	0x010a
        /*01f6*/ 	.byte	0x1d
	.zero		1


	//   ....[15]....
        /*01f8*/ 	.word	0x00000f80
        /*01fc*/ 	.word	0x000000ff
        /*0200*/ 	.word	0x00000020
        /*0204*/ 	.short	0x010a
        /*0206*/ 	.byte	0x04
	.zero		1


	//   ....[16]....
        /*0208*/ 	.word	0x00001370
        /*020c*/ 	.word	0x000000ff
        /*0210*/ 	.word	0x00000000
        /*0214*/ 	.short	0x010a
        /*0216*/ 	.byte	0x06
	.zero		1


	//   ....[17]....
        /*0218*/ 	.word	0x00001390
        /*021c*/ 	.word	0x000000ff
        /*0220*/ 	.word	0x00000050
        /*0224*/ 	.short	0x010a
        /*0226*/ 	.byte	0x07
	.zero		1


	//   ....[18]....
        /*0228*/ 	.word	0x00001520
        /*022c*/ 	.word	0x000000ff
        /*0230*/ 	.word	0x00000000
        /*0234*/ 	.short	0x010a
        /*0236*/ 	.byte	0x05
	.zero		1


	//   ....[19]....
        /*0238*/ 	.word	0x000016a0
        /*023c*/ 	.word	0x000000ff
        /*0240*/ 	.word	0x00000000
        /*0244*/ 	.short	0x010a
        /*0246*/ 	.byte	0x06
	.zero		1


	//   ....[20]....
        /*0248*/ 	.word	0x00001840
        /*024c*/ 	.word	0x00000000
        /*0250*/ 	.word	0x00000050
        /*0254*/ 	.short	0x010a
        /*0256*/ 	.byte	0xff
	.zero		1


	//   ....[21]....
        /*0258*/ 	.word	0x00002190
        /*025c*/ 	.word	0x00000000
        /*0260*/ 	.word	0x00000040
        /*0264*/ 	.short	0x010a
        /*0266*/ 	.byte	0xff
	.zero		1


	//   ....[22]....
        /*0268*/ 	.word	0x00003b60
        /*026c*/ 	.word	0x00000000
        /*0270*/ 	.word	0x00000050
        /*0274*/ 	.short	0x0101
        /*0276*/ 	.byte	0xff
	.zero		1


	//   ....[23]....
        /*0278*/ 	.word	0x000040b0
        /*027c*/ 	.word	0x00000000
        /*0280*/ 	.word	0x00000020
        /*0284*/ 	.short	0x010a
        /*0286*/ 	.byte	0xff
	.zero		1


	//   ....[24]....
        /*0288*/ 	.word	0x00004130
        /*028c*/ 	.word	0x00000000
        /*0290*/ 	.word	0x00000020
        /*0294*/ 	.short	0x010a
        /*0296*/ 	.byte	0xff
	.zero		1


	//   ....[25]....
        /*0298*/ 	.word	0x000041a0
        /*029c*/ 	.word	0x00000000
        /*02a0*/ 	.word	0x00000050
        /*02a4*/ 	.short	0x010a
        /*02a6*/ 	.byte	0xff
	.zero		1


	//   ....[26]....
        /*02a8*/ 	.word	0x00004220
        /*02ac*/ 	.word	0x00000000
        /*02b0*/ 	.word	0x00000000
        /*02b4*/ 	.short	0x010a
        /*02b6*/ 	.byte	0xff
	.zero		1


	//   ....[27]....
        /*02b8*/ 	.word	0x00004280
        /*02bc*/ 	.word	0x00000000
        /*02c0*/ 	.word	0x00000050
        /*02c4*/ 	.short	0x010a
        /*02c6*/ 	.byte	0xff
	.zero		1


	//   ....[28]....
        /*02c8*/ 	.word	0x000042e0
        /*02cc*/ 	.word	0x00000000
        /*02d0*/ 	.word	0x00000040
        /*02d4*/ 	.short	0x010a
        /*02d6*/ 	.byte	0xff
	.zero		1


	//----- nvinfo : EIATTR_NUM_MBARRIERS
	.align		4
.L_44:
        /*02d8*/ 	.byte	0x03, 0x38
        /*02da*/ 	.short	0x000c


	//----- nvinfo : EIATTR_EXIT_INSTR_OFFSETS
	.align		4
        /*02dc*/ 	.byte	0x04, 0x1c
        /*02de*/ 	.short	(.L_46 - .L_45)


	//   ....[0]....
.L_45:
        /*02e0*/ 	.word	0x00001870


	//   ....[1]....
        /*02e4*/ 	.word	0x00004070


	//----- nvinfo : EIATTR_REQNTID
	.align		4
.L_46:
        /*02e8*/ 	.byte	0x04, 0x10
        /*02ea*/ 	.short	(.L_48 - .L_47)
.L_47:
        /*02ec*/ 	.word	0x000000c0
        /*02f0*/ 	.word	0x00000001
        /*02f4*/ 	.word	0x00000001


	//----- nvinfo : EIATTR_CRS_STACK_SIZE
	.align		4
.L_48:
        /*02f8*/ 	.byte	0x04, 0x1e
        /*02fa*/ 	.short	(.L_50 - .L_49)
.L_49:
        /*02fc*/ 	.word	0x00000000


	//----- nvinfo : EIATTR_CBANK_PARAM_SIZE
	.align		4
.L_50:
        /*0300*/ 	.byte	0x03, 0x19
        /*0302*/ 	.short	0x0268


	//----- nvinfo : EIATTR_PARAM_CBANK
	.align		4
        /*0304*/ 	.byte	0x04, 0x0a
        /*0306*/ 	.short	(.L_52 - .L_51)
	.align		4
.L_51:
        /*0308*/ 	.word	index@(.nv.constant0.kernel_cutlass_kernel_cudnngemm_swigludense_gemm_persistent_swigluPersistentDenseGemmKernel_object_at__TiledMMA_ThrLayoutVMNK11110000_PermutationMNK____MMAAtom_ThrID10_ShapeMNK6425616_TVL_0)
        /*030c*/ 	.short	0x0380
        /*030e*/ 	.short	0x0268


	//----- nvinfo : EIATTR_SW_WAR
	.align		4
.L_52:
        /*0310*/ 	.byte	0x04, 0x36
        /*0312*/ 	.short	(.L_54 - .L_53)
.L_53:
        /*0314*/ 	.word	0x00000008
.L_54:


//--------------------- .nv.compat                --------------------------
	.section	.nv.compat,"",@"SHT_CUDA_COMPAT_INFO"
	.align	4
        /*0000*/ 	.byte	0x02, 0x02, 0x02, 0x00, 0x02, 0x05, 0x05, 0x00, 0x02, 0x03, 0x01, 0x00, 0x02, 0x06, 0x01, 0x00


//--------------------- .nv.callgraph             --------------------------
	.section	.nv.callgraph,"",@"SHT_CUDA_CALLGRAPH"
	.align	4
	.sectionentsize	8
	.align		4
        /*0000*/ 	.word	0x00000000
	.align		4
        /*0004*/ 	.word	0xffffffff
	.align		4
        /*0008*/ 	.word	0x00000000
	.align		4
        /*000c*/ 	.word	0xfffffffe
	.align		4
        /*0010*/ 	.word	0x00000000
	.align		4
        /*0014*/ 	.word	0xfffffffd
	.align		4
        /*0018*/ 	.word	0x00000000
	.align		4
        /*001c*/ 	.word	0xfffffffc


//--------------------- .text.kernel_cutlass_kernel_cudnngemm_swigludense_gemm_persistent_swigluPersistentDenseGemmKernel_object_at__TiledMMA_ThrLayoutVMNK11110000_PermutationMNK____MMAAtom_ThrID10_ShapeMNK6425616_TVL_0 --------------------------
	.section	.text.kernel_cutlass_kernel_cudnngemm_swigludense_gemm_persistent_swigluPersistentDenseGemmKernel_object_at__TiledMMA_ThrLayoutVMNK11110000_PermutationMNK____MMAAtom_ThrID10_ShapeMNK6425616_TVL_0,"ax",@progbits
	.align	128
        .global         kernel_cutlass_kernel_cudnngemm_swigludense_gemm_persistent_swigluPersistentDenseGemmKernel_object_at__TiledMMA_ThrLayoutVMNK11110000_PermutationMNK____MMAAtom_ThrID10_ShapeMNK6425616_TVL_0
        .type           kernel_cutlass_kernel_cudnngemm_swigludense_gemm_persistent_swigluPersistentDenseGemmKernel_object_at__TiledMMA_ThrLayoutVMNK11110000_PermutationMNK____MMAAtom_ThrID10_ShapeMNK6425616_TVL_0,@function
        .size           kernel_cutlass_kernel_cudnngemm_swigludense_gemm_persistent_swigluPersistentDenseGemmKernel_object_at__TiledMMA_ThrLayoutVMNK11110000_PermutationMNK____MMAAtom_ThrID10_ShapeMNK6425616_TVL_0,(.L_x_57 - kernel_cutlass_kernel_cudnngemm_swigludense_gemm_persistent_swigluPersistentDenseGemmKernel_object_at__TiledMMA_ThrLayoutVMNK11110000_PermutationMNK____MMAAtom_ThrID10_ShapeMNK6425616_TVL_0)
        .other          kernel_cutlass_kernel_cudnngemm_swigludense_gemm_persistent_swigluPersistentDenseGemmKernel_object_at__TiledMMA_ThrLayoutVMNK11110000_PermutationMNK____MMAAtom_ThrID10_ShapeMNK6425616_TVL_0,@"STO_CUDA_ENTRY STV_DEFAULT"
kernel_cutlass_kernel_cudnngemm_swigludense_gemm_persistent_swigluPersistentDenseGemmKernel_object_at__TiledMMA_ThrLayoutVMNK11110000_PermutationMNK____MMAAtom_ThrID10_ShapeMNK6425616_TVL_0:
.text.kernel_cutlass_kernel_cudnngemm_swigludense_gemm_persistent_swigluPersistentDenseGemmKernel_object_at__TiledMMA_ThrLayoutVMNK11110000_PermutationMNK____MMAAtom_ThrID10_ShapeMNK6425616_TVL_0:
[----:B------:R-:W1:Y:S01]  /*0000*/  LDC R1, c[0x0][0x37c] ;  /* 0x0000df00ff017b82 */ /* 0x000e620000000800 */
[----:B------:R-:W2:Y:S07]  /*0010*/  S2R R5, SR_TID.X ;  /* 0x0000000000057919 */ /* 0x000eae0000002100 */
[----:B------:R-:W3:Y:S01]  /*0020*/  S2UR UR13, SR_CgaCtaId ;  /* 0x00000000000d79c3 */ /* 0x000ee20000008800 */
[----:B------:R-:W4:Y:S01]  /*0030*/  LDCU.U8 UR7, c[0x0][0x382] ;  /* 0x00007040ff0777ac */ /* 0x000f220008000000 */
[----:B------:R-:W5:Y:S01]  /*0040*/  LDCU.U8 UR4, c[0x0][0x381] ;  /* 0x00007020ff0477ac */ /* 0x000f620008000000 */
[----:B------:R-:W2:Y:S01]  /*0050*/  LDCU UR5, c[0x0][0x36c] ;  /* 0x00006d80ff0577ac */ /* 0x000ea20008000800 */
[----:B----4-:R-:W-:-:S02]  /*0060*/  ULOP3.LUT UR7, UR7, 0x1, URZ, 0xc0, !UPT ;  /* 0x0000000107077892 */ /* 0x010fc4000f8ec0ff */
[----:B-----5:R-:W-:Y:S02]  /*0070*/  ULOP3.LUT UR4, UR4, 0x1, URZ, 0xc0, !UPT ;  /* 0x0000000104047892 */ /* 0x020fe4000f8ec0ff */
[----:B---3--:R-:W-:Y:S02]  /*0080*/  USHF.R.S32.HI UR6, URZ, 0x1f, UR13 ;  /* 0x0000001fff067899 */ /* 0x008fe4000801140d */
[----:B--2---:R-:W-:Y:S02]  /*0090*/  UISETP.EQ.U32.AND UP4, UPT, UR5, 0x1, UPT ;  /* 0x000000010500788c */ /* 0x004fe4000bf82070 */
[----:B------:R-:W-:Y:S01]  /*00a0*/  ULEA.HI UR6, UR6, UR13, URZ, 0x2 ;  /* 0x0000000d06067291 */ /* 0x000fe2000f8f10ff */
[----:B------:R-:W-:Y:S01]  /*00b0*/  SHF.R.U32.HI R71, RZ, 0x5, R5 ;  /* 0x00000005ff477819 */ /* 0x000fe20000011605 */
[----:B------:R-:W-:Y:S02]  /*00c0*/  UISETP.NE.U32.AND UP6, UPT, UR7, 0x1, UPT ;  /* 0x000000010700788c */ /* 0x000fe4000bfc5070 */
[----:B------:R-:W-:Y:S01]  /*00d0*/  ULOP3.LUT UR6, UR6, 0xfffffffc, URZ, 0xc0, !UPT ;  /* 0xfffffffc06067892 */ /* 0x000fe2000f8ec0ff */
[C---:B------:R-:W-:Y:S01]  /*00e0*/  ISETP.NE.AND P1, PT, R71.reuse, 0x5, PT ;  /* 0x000000054700780c */ /* 0x040fe20003f25270 */
[----:B------:R-:W-:Y:S01]  /*00f0*/  UISETP.NE.U32.AND UP5, UPT, UR4, 0x1, UPT ;  /* 0x000000010400788c */ /* 0x000fe2000bfa5070 */
[----:B------:R-:W-:Y:S01]  /*0100*/  ISETP.NE.AND P0, PT, R71, RZ, PT ;  /* 0x000000ff4700720c */ /* 0x000fe20003f05270 */
[----:B------:R-:W-:-:S10]  /*0110*/  UIADD3 UR21, UPT, UPT, -UR6, UR13, URZ ;  /* 0x0000000d06157290 */ /* 0x000fd4000fffe1ff */
[----:B-1----:R-:W-:Y:S05]  /*0120*/  @P1 BRA `(.L_x_0) ;  /* 0x0000000000381947 */ /* 0x002fea0003800000 */
[----:B------:R-:W1:Y:S02]  /*0130*/  LDCU.64 UR4, c[0x0][0x348] ;  /* 0x00006900ff0477ac */ /* 0x000e640008000a00 */
[----:B-1----:R-:W-:Y:S02]  /*0140*/  UIADD3 UR10, UP3, UPT, UR4, 0x40, URZ ;  /* 0x00000040040a7890 */ /* 0x002fe4000ff7e0ff */
[----:B------:R-:W-:Y:S02]  /*0150*/  UIADD3 UR8, UP2, UPT, UR4, 0xc0, URZ ;  /* 0x000000c004087890 */ /* 0x000fe4000ff5e0ff */
[----:B------:R-:W-:Y:S02]  /*0160*/  UIADD3 UR6, UP1, UPT, UR4, 0x140, URZ ;  /* 0x0000014004067890 */ /* 0x000fe4000ff3e0ff */
[----:B------:R-:W-:Y:S02]  /*0170*/  UIADD3 UR4, UP0, UPT, UR4, 0x1c0, URZ ;  /* 0x000001c004047890 */ /* 0x000fe4000ff1e0ff */
[----:B------:R-:W-:-:S02]  /*0180*/  UIADD3.X UR11, UPT, UPT, URZ, UR5, URZ, UP3, !UPT ;  /* 0x00000005ff0b7290 */ /* 0x000fc40009ffe4ff */
[----:B------:R-:W-:Y:S02]  /*0190*/  UIADD3.X UR9, UPT, UPT, URZ, UR5, URZ, UP2, !UPT ;  /* 0x00000005ff097290 */ /* 0x000fe400097fe4ff */
[----:B------:R-:W-:Y:S02]  /*01a0*/  UIADD3.X UR7, UPT, UPT, URZ, UR5, URZ, UP1, !UPT ;  /* 0x00000005ff077290 */ /* 0x000fe40008ffe4ff */
[----:B------:R-:W-:-:S03]  /*01b0*/  UIADD3.X UR5, UPT, UPT, URZ, UR5, URZ, UP0, !UPT ;  /* 0x00000005ff057290 */ /* 0x000fc600087fe4ff */
[----:B------:R1:W-:Y:S02]  /*01c0*/  UTMACCTL.PF [UR10] ;  /* 0x000000000a0079b9 */ /* 0x0003e40008040000 */
[----:B------:R1:W-:Y:S02]  /*01d0*/  UTMACCTL.PF [UR8] ;  /* 0x00000000080079b9 */ /* 0x0003e40008040000 */
[----:B------:R1:W-:Y:S02]  /*01e0*/  UTMACCTL.PF [UR6] ;  /* 0x00000000060079b9 */ /* 0x0003e40008040000 */
[----:B------:R1:W-:Y:S02]  /*01f0*/  UTMACCTL.PF [UR4] ;  /* 0x00000000040079b9 */ /* 0x0003e40008040000 */
[----:B-1----:R-:W-:Y:S01]  /*0200*/  NOP ;  /* 0x0000000000007918 */ /* 0x002fe20000000000 */
.L_x_0:
[----:B------:R-:W-:Y:S05]  /*0210*/  @P0 BRA `(.L_x_1) ;  /* 0x0000000000500947 */ /* 0x000fea0003800000 */
[----:B------:R-:W-:Y:S01]  /*0220*/  UMOV UR5, 0x400 ;  /* 0x0000040000057882 */ /* 0x000fe20000000000 */
[----:B------:R-:W-:Y:S01]  /*0230*/  UMOV UR6, 0x1 ;  /* 0x0000000100067882 */ /* 0x000fe20000000000 */
[----:B------:R-:W-:Y:S02]  /*0240*/  ULEA UR5, UR13, UR5, 0x18 ;  /* 0x000000050d057291 */ /* 0x000fe4000f8ec0ff */
[----:B------:R-:W-:-:S04]  /*0250*/  UIADD3 UR6, UPT, UPT, -UR6, 0x100000, URZ ;  /* 0x0010000006067890 */ /* 0x000fc8000fffe1ff */
[----:B------:R-:W-:Y:S02]  /*0260*/  USHF.L.U32 UR7, UR6, 0xb, URZ ;  /* 0x0000000b06077899 */ /* 0x000fe400080006ff */
[----:B------:R-:W-:Y:S01]  /*0270*/  USHF.L.U32 UR6, UR6, 0x1, URZ ;  /* 0x0000000106067899 */ /* 0x000fe200080006ff */
[----:B------:R-:W-:Y:S02]  /*0280*/  UMOV UR4, 0x4 ;  /* 0x0000000400047882 */ /* 0x000fe40000000000 */
[----:B------:R-:W-:-:S04]  /*0290*/  UIADD3 UR8, UPT, UPT, -UR4, 0x100000, URZ ;  /* 0x0010000004087890 */ /* 0x000fc8000fffe1ff */
[----:B------:R-:W-:Y:S02]  /*02a0*/  USHF.L.U32 UR9, UR8, 0xb, URZ ;  /* 0x0000000b08097899 */ /* 0x000fe400080006ff */
[----:B------:R-:W-:Y:S01]  /*02b0*/  USHF.L.U32 UR8, UR8, 0x1, URZ ;  /* 0x0000000108087899 */ /* 0x000fe200080006ff */
[----:B------:R-:W1:Y:S02]  /*02c0*/  FENCE.VIEW.ASYNC.S ;  /* 0x00000000000073c6 */ /* 0x000e640000000000 */
[----:B-1----:R1:W2:Y:S01]  /*02d0*/  SYNCS.EXCH.64 URZ, [UR5], UR6 ;  /* 0x0000000605ff75b2 */ /* 0x0022a20008000100 */
[----:B------:R1:W3:Y:S01]  /*02e0*/  SYNCS.EXCH.64 URZ, [UR5+0x8], UR6 ;  /* 0x0000080605ff75b2 */ /* 0x0002e20008000100 */
[----:B------:R1:W4:Y:S01]  /*02f0*/  SYNCS.EXCH.64 URZ, [UR5+0x10], UR6 ;  /* 0x0000100605ff75b2 */ /* 0x0003220008000100 */
[----:B------:R1:W5:Y:S06]  /*0300*/  SYNCS.EXCH.64 URZ, [UR5+0x18], UR6 ;  /* 0x0000180605ff75b2 */ /* 0x00036c0008000100 */
[----:B------:R1:W1:Y:S01]  /*0310*/  SYNCS.EXCH.64 URZ, [UR5+0x20], UR8 ;  /* 0x0000200805ff75b2 */ /* 0x0002620008000100 */
[----:B------:R1:W1:Y:S01]  /*0320*/  SYNCS.EXCH.64 URZ, [UR5+0x28], UR8 ;  /* 0x0000280805ff75b2 */ /* 0x0002620008000100 */
[----:B------:R1:W1:Y:S01]  /*0330*/  SYNCS.EXCH.64 URZ, [UR5+0x30], UR8 ;  /* 0x0000300805ff75b2 */ /* 0x0002620008000100 */
[----:B------:R1:W1:Y:S01]  /*0340*/  SYNCS.EXCH.64 URZ, [UR5+0x38], UR8 ;  /* 0x0000380805ff75b2 */ /* 0x0002620008000100 */
[----:B------:R-:W-:Y:S01]  /*0350*/  NOP ;  /* 0x0000000000007918 */ /* 0x000fe20000000000 */
.L_x_1:
[----:B------:R-:W-:Y:S01]  /*0360*/  NOP ;  /* 0x0000000000007918 */ /* 0x000fe20000000000 */
[----:B------:R-:W-:Y:S05]  /*0370*/  BRA.U !UP4, `(.L_x_2) ;  /* 0x000000010c087547 */ /* 0x000fea000b800000 */
[----:B-12345:R-:W-:Y:S01]  /*0380*/  UCGABAR_ARV ;  /* 0x00000000000079c7 */ /* 0x03efe20008000000 */
[----:B------:R-:W-:Y:S05]  /*0390*/  BRA `(.L_x_3) ;  /* 0x0000000000047947 */ /* 0x000fea0003800000 */
.L_x_2:
[----:B-12345:R-:W-:Y:S01]  /*03a0*/  NOP ;  /* 0x0000000000007918 */ /* 0x03efe20000000000 */
.L_x_3:
[----:B------:R-:W-:Y:S05]  /*03b0*/  BRA.U !UP4, `(.L_x_4) ;  /* 0x000000010c0c7547 */ /* 0x000fea000b800000 */
[----:B------:R-:W-:Y:S01]  /*03c0*/  UCGABAR_WAIT ;  /* 0x0000000000007dc7 */ /* 0x000fe20008000000 */
[----:B------:R-:W-:Y:S01]  /*03d0*/  CCTL.IVALL ;  /* 0x00000000ff00798f */ /* 0x000fe20002000000 */
[----:B------:R-:W-:Y:S05]  /*03e0*/  BRA `(.L_x_5) ;  /* 0x0000000000047947 */ /* 0x000fea0003800000 */
.L_x_4:
[----:B------:R-:W-:Y:S06]  /*03f0*/  BAR.SYNC.DEFER_BLOCKING 0x0 ;  /* 0x0000000000007b1d */ /* 0x000fec0000010000 */
.L_x_5:
[----:B------:R-:W-:Y:S05]  /*0400*/  @P0 BRA `(.L_x_6) ;  /* 0x0000000000400947 */ /* 0x000fea0003800000 */
[----:B------:R-:W-:Y:S01]  /*0410*/  UMOV UR6, 0x400 ;  /* 0x0000040000067882 */ /* 0x000fe20000000000 */
[----:B------:R-:W-:Y:S01]  /*0420*/  UMOV UR5, 0x1 ;  /* 0x0000000100057882 */ /* 0x000fe20000000000 */
[----:B------:R-:W-:Y:S01]  /*0430*/  UMOV UR4, 0x4 ;  /* 0x0000000400047882 */ /* 0x000fe20000000000 */
[----:B------:R-:W-:Y:S02]  /*0440*/  ULEA UR6, UR13, UR6, 0x18 ;  /* 0x000000060d067291 */ /* 0x000fe4000f8ec0ff */
[----:B------:R-:W-:-:S04]  /*0450*/  UIADD3 UR8, UPT, UPT, -UR5, 0x100000, URZ ;  /* 0x0010000005087890 */ /* 0x000fc8000fffe1ff */
[----:B------:R-:W-:Y:S02]  /*0460*/  USHF.L.U32 UR9, UR8, 0xb, URZ ;  /* 0x0000000b08097899 */ /* 0x000fe400080006ff */
[----:B------:R-:W-:Y:S02]  /*0470*/  USHF.L.U32 UR8, UR8, 0x1, URZ ;  /* 0x0000000108087899 */ /* 0x000fe400080006ff */
[----:B------:R-:W-:-:S04]  /*0480*/  UIADD3 UR4, UPT, UPT, -UR4, 0x100000, URZ ;  /* 0x0010000004047890 */ /* 0x000fc8000fffe1ff */
[----:B------:R-:W-:Y:S02]  /*0490*/  USHF.L.U32 UR5, UR4, 0xb, URZ ;  /* 0x0000000b04057899 */ /* 0x000fe400080006ff */
[----:B------:R-:W-:Y:S01]  /*04a0*/  USHF.L.U32 UR4, UR4, 0x1, URZ ;  /* 0x0000000104047899 */ /* 0x000fe200080006ff */
[----:B------:R-:W1:Y:S03]  /*04b0*/  FENCE.VIEW.ASYNC.S ;  /* 0x00000000000073c6 */ /* 0x000e660000000000 */
[----:B-1----:R1:W2:Y:S01]  /*04c0*/  SYNCS.EXCH.64 URZ, [UR6+0x40], UR8 ;  /* 0x0000400806ff75b2 */ /* 0x0022a20008000100 */
[----:B------:R1:W3:Y:S07]  /*04d0*/  SYNCS.EXCH.64 URZ, [UR6+0x48], UR8 ;  /* 0x0000480806ff75b2 */ /* 0x0002ee0008000100 */
[----:B------:R1:W4:Y:S01]  /*04e0*/  SYNCS.EXCH.64 URZ, [UR6+0x50], UR4 ;  /* 0x0000500406ff75b2 */ /* 0x0003220008000100 */
[----:B------:R1:W5:Y:S01]  /*04f0*/  SYNCS.EXCH.64 URZ, [UR6+0x58], UR4 ;  /* 0x0000580406ff75b2 */ /* 0x0003620008000100 */
[----:B------:R-:W-:Y:S01]  /*0500*/  NOP ;  /* 0x0000000000007918 */ /* 0x000fe20000000000 */
.L_x_6:
[----:B------:R-:W-:Y:S01]  /*0510*/  NOP ;  /* 0x0000000000007918 */ /* 0x000fe20000000000 */
[----:B------:R-:W-:Y:S05]  /*0520*/  BRA.U !UP4, `(.L_x_7) ;  /* 0x000000010c087547 */ /* 0x000fea000b800000 */
[----:B--2345:R-:W-:Y:S01]  /*0530*/  UCGABAR_ARV ;  /* 0x00000000000079c7 */ /* 0x03cfe20008000000 */
[----:B------:R-:W-:Y:S05]  /*0540*/  BRA `(.L_x_8) ;  /* 0x0000000000047947 */ /* 0x000fea0003800000 */
.L_x_7:
[----:B--2345:R-:W-:Y:S01]  /*0550*/  NOP ;  /* 0x0000000000007918 */ /* 0x03cfe20000000000 */
.L_x_8:
[----:B------:R-:W-:Y:S05]  /*0560*/  BRA.U !UP4, `(.L_x_9) ;  /* 0x000000010c0c7547 */ /* 0x000fea000b800000 */
[----:B------:R-:W-:Y:S01]  /*0570*/  UCGABAR_WAIT ;  /* 0x0000000000007dc7 */ /* 0x000fe20008000000 */
[----:B------:R-:W-:Y:S01]  /*0580*/  CCTL.IVALL ;  /* 0x00000000ff00798f */ /* 0x000fe20002000000 */
[----:B------:R-:W-:Y:S05]  /*0590*/  BRA `(.L_x_10) ;  /* 0x0000000000047947 */ /* 0x000fea0003800000 */
.L_x_9:
[----:B------:R-:W-:Y:S06]  /*05a0*/  BAR.SYNC.DEFER_BLOCKING 0x0 ;  /* 0x0000000000007b1d */ /* 0x000fec0000010000 */
.L_x_10:
[----:B------:R-:W-:Y:S01]  /*05b0*/  NOP ;  /* 0x0000000000007918 */ /* 0x000fe20000000000 */
[----:B------:R-:W-:Y:S05]  /*05c0*/  BRA.U !UP4, `(.L_x_11) ;  /* 0x000000010c087547 */ /* 0x000fea000b800000 */
[----:B------:R-:W-:Y:S01]  /*05d0*/  UCGABAR_ARV ;  /* 0x00000000000079c7 */ /* 0x000fe20008000000 */
[----:B------:R-:W-:Y:S05]  /*05e0*/  BRA `(.L_x_12) ;  /* 0x0000000000047947 */ /* 0x000fea0003800000 */
.L_x_11:
[----:B------:R-:W-:Y:S01]  /*05f0*/  NOP ;  /* 0x0000000000007918 */ /* 0x000fe20000000000 */
.L_x_12:
[----:B------:R-:W-:Y:S05]  /*0600*/  BRA.U !UP4, `(.L_x_13) ;  /* 0x000000010c0c7547 */ /* 0x000fea000b800000 */
[----:B------:R-:W-:Y:S01]  /*0610*/  UCGABAR_WAIT ;  /* 0x0000000000007dc7 */ /* 0x000fe20008000000 */
[----:B------:R-:W-:Y:S01]  /*0620*/  CCTL.IVALL ;  /* 0x00000000ff00798f */ /* 0x000fe20002000000 */
[----:B------:R-:W-:Y:S05]  /*0630*/  BRA `(.L_x_14) ;  /* 0x0000000000047947 */ /* 0x000fea0003800000 */
.L_x_13:
[----:B------:R-:W-:Y:S06]  /*0640*/  BAR.SYNC.DEFER_BLOCKING 0x0 ;  /* 0x0000000000007b1d */ /* 0x000fec0000010000 */
.L_x_14:
[----:B------:R-:W2:Y:S01]  /*0650*/  LDCU.U8 UR20, c[0x0][0x5c8] ;  /* 0x0000b900ff1477ac */ /* 0x000ea20008000000 */
[----:B------:R-:W3:Y:S01]  /*0660*/  LDCU.U8 UR19, c[0x0][0x5c9] ;  /* 0x0000b920ff1377ac */ /* 0x000ee20008000000 */
[----:B------:R-:W4:Y:S01]  /*0670*/  LDCU.U8 UR18, c[0x0][0x5d4] ;  /* 0x0000ba80ff1277ac */ /* 0x000f220008000000 */
[----:B------:R-:W5:Y:S01]  /*0680*/  LDCU.U8 UR17, c[0x0][0x5e0] ;  /* 0x0000bc00ff1177ac */ /* 0x000f620008000000 */
[----:B------:R-:W1:Y:S01]  /*0690*/  LDCU.U8 UR16, c[0x0][0x5e1] ;  /* 0x0000bc20ff1077ac */ /* 0x000e620008000000 */
[----:B------:R-:W1:Y:S01]  /*06a0*/  LDCU.U8 UR15, c[0x0][0x5d5] ;  /* 0x0000baa0ff0f77ac */ /* 0x000e620008000000 */
[----:B------:R-:W-:Y:S05]  /*06b0*/  @P1 BRA `(.L_x_15) ;  /* 0x0000000800441947 */ /* 0x000fea0003800000 */
[----:B------:R-:W5:Y:S01]  /*06c0*/  S2UR UR24, SR_CTAID.Z ;  /* 0x00000000001879c3 */ /* 0x000f620000002700 */
[----:B------:R-:W-:Y:S01]  /*06d0*/  UMOV UR14, 0x1 ;  /* 0x00000001000e7882 */ /* 0x000fe20000000000 */
[----:B------:R-:W-:Y:S01]  /*06e0*/  UMOV UR12, URZ ;  /* 0x000000ff000c7c82 */ /* 0x000fe20008000000 */
[----:B-----5:R-:W-:-:S09]  /*06f0*/  UISETP.GT.U32.AND UP0, UPT, UR24, 0xff, UPT ;  /* 0x000000ff1800788c */ /* 0x020fd2000bf04070 */
[----:B------:R-:W-:Y:S05]  /*0700*/  BRA.U UP0, `(.L_x_16) ;  /* 0x0000000500d47547 */ /* 0x000fea000b800000 */
[----:B-1----:R-:W1:Y:S01]  /*0710*/  LDCU.64 UR4, c[0x0][0x5c0] ;  /* 0x0000b800ff0477ac */ /* 0x002e620008000a00 */
[----:B------:R-:W5:Y:S01]  /*0720*/  S2UR UR23, SR_CTAID.X ;  /* 0x00000000001779c3 */ /* 0x000f620000002500 */
[----:B------:R-:W4:Y:S01]  /*0730*/  LDCU UR8, c[0x0][0x374] ;  /* 0x00006e80ff0877ac */ /* 0x000f220008000800 */
[----:B------:R-:W4:Y:S01]  /*0740*/  LDCU UR9, c[0x0][0x370] ;  /* 0x00006e00ff0977ac */ /* 0x000f220008000800 */
[----:B------:R-:W3:Y:S01]  /*0750*/  LDCU.64 UR26, c[0x0][0x348] ;  /* 0x00006900ff1a77ac */ /* 0x000ee20008000a00 */
[----:B------:R-:W-:Y:S01]  /*0760*/  UMOV UR14, 0x1 ;  /* 0x00000001000e7882 */ /* 0x000fe20000000000 */
[----:B-1----:R-:W-:-:S04]  /*0770*/  UIMAD.WIDE.U32 UR6, UR24, UR5, URZ ;  /* 0x00000005180672a5 */ /* 0x002fc8000f8e00ff */
[----:B------:R-:W-:Y:S02]  /*0780*/  UIADD3 UR5, UPT, UPT, UR24, -UR7, URZ ;  /* 0x8000000718057290 */ /* 0x000fe4000fffe0ff */
[----:B-----5:R-:W-:Y:S02]  /*0790*/  USHF.L.U32 UR23, UR23, 0x6, URZ ;  /* 0x0000000617177899 */ /* 0x020fe400080006ff */
[----:B--2---:R-:W-:-:S03]  /*07a0*/  USHF.R.U32.HI UR5, URZ, UR20, UR5 ;  /* 0x00000014ff057299 */ /* 0x004fc60008011605 */
[----:B------:R-:W1:Y:S01]  /*07b0*/  LDCU UR6, c[0x0][0x5d0] ;  /* 0x0000ba00ff0677ac */ /* 0x000e620008000800 */
[----:B------:R-:W-:Y:S02]  /*07c0*/  UIADD3 UR5, UPT, UPT, UR7, UR5, URZ ;  /* 0x0000000507057290 */ /* 0x000fe4000fffe0ff */
[----:B----4-:R-:W-:Y:S02]  /*07d0*/  UIMAD UR9, UR8, UR9, URZ ;  /* 0x00000009080972a4 */ /* 0x010fe4000f8e02ff */
[----:B---3--:R-:W-:Y:S01]  /*07e0*/  USHF.R.U32.HI UR11, URZ, UR19, UR5 ;  /* 0x00000013ff0b7299 */ /* 0x008fe20008011605 */
[----:B------:R-:W-:Y:S01]  /*07f0*/  UMOV UR8, 0x400 ;  /* 0x0000040000087882 */ /* 0x000fe20000000000 */
[----:B------:R-:W-:Y:S02]  /*0800*/  ULOP3.LUT UR23, UR23, 0xc0, URZ, 0xc0, !UPT ;  /* 0x000000c017177892 */ /* 0x000fe4000f8ec0ff */
[----:B------:R-:W-:-:S04]  /*0810*/  UIADD3 UR11, UPT, UPT, -UR11, URZ, URZ ;  /* 0x000000ff0b0b7290 */ /* 0x000fc8000fffe1ff */
[----:B------:R-:W-:Y:S01]  /*0820*/  UIMAD UR11, UR11, UR4, UR24 ;  /* 0x000000040b0b72a4 */ /* 0x000fe2000f8e0218 */
[----:B------:R-:W2:Y:S03]  /*0830*/  LDCU.64 UR4, c[0x0][0x5d8] ;  /* 0x0000bb00ff0477ac */ /* 0x000ea60008000a00 */
[----:B-1----:R-:W-:-:S04]  /*0840*/  UIMAD.WIDE.U32 UR6, UR11, UR6, URZ ;  /* 0x000000060b0672a5 */ /* 0x002fc8000f8e00ff */
[----:B------:R-:W-:-:S04]  /*0850*/  UIADD3 UR6, UPT, UPT, UR11, -UR7, URZ ;  /* 0x800000070b067290 */ /* 0x000fc8000fffe0ff */
[----:B------:R-:W-:-:S04]  /*0860*/  USHF.R.U32.HI UR6, URZ, UR18, UR6 ;  /* 0x00000012ff067299 */ /* 0x000fc80008011606 */
[----:B------:R-:W-:Y:S01]  /*0870*/  UIADD3 UR6, UPT, UPT, UR7, UR6, URZ ;  /* 0x0000000607067290 */ /* 0x000fe2000fffe0ff */
[----:B------:R-:W1:Y:S03]  /*0880*/  LDCU UR7, c[0x0][0x378] ;  /* 0x00006f00ff0777ac */ /* 0x000e660008000800 */
[----:B------:R-:W-:-:S04]  /*0890*/  USHF.R.U32.HI UR6, URZ, UR15, UR6 ;  /* 0x0000000fff067299 */ /* 0x000fc80008011606 */
[----:B--2---:R-:W-:-:S07]  /*08a0*/  UIMAD.WIDE.U32 UR12, UR6, UR5, URZ ;  /* 0x00000005060c72a5 */ /* 0x004fce000f8e00ff */
[----:B------:R-:W-:Y:S01]  /*08b0*/  UMOV UR25, UR13 ;  /* 0x0000000d00197c82 */ /* 0x000fe20008000000 */
[----:B------:R-:W-:Y:S01]  /*08c0*/  UMOV UR12, URZ ;  /* 0x000000ff000c7c82 */ /* 0x000fe20008000000 */
[----:B------:R-:W-:Y:S02]  /*08d0*/  UIADD3 UR5, UPT, UPT, UR6, -UR25, URZ ;  /* 0x8000001906057290 */ /* 0x000fe4000fffe0ff */
[----:B------:R-:W2:Y:S01]  /*08e0*/  S2UR UR13, SR_CgaCtaId ;  /* 0x00000000000d79c3 */ /* 0x000ea20000008800 */
[----:B-1----:R-:W-:Y:S02]  /*08f0*/  UIMAD UR7, UR9, UR7, URZ ;  /* 0x00000007090772a4 */ /* 0x002fe4000f8e02ff */
[----:B------:R-:W-:Y:S02]  /*0900*/  USHF.R.U32.HI UR5, URZ, UR17, UR5 ;  /* 0x00000011ff057299 */ /* 0x000fe40008011605 */
[----:B------:R-:W-:Y:S02]  /*0910*/  USHF.R.S32.HI UR22, URZ, 0x1f, UR7 ;  /* 0x0000001fff167899 */ /* 0x000fe40008011407 */
[----:B------:R-:W-:-:S02]  /*0920*/  UIADD3 UR5, UPT, UPT, UR25, UR5, URZ ;  /* 0x0000000519057290 */ /* 0x000fc4000fffe0ff */
[----:B------:R-:W-:Y:S02]  /*0930*/  ULEA.HI UR22, UR22, UR7, URZ, 0x2 ;  /* 0x0000000716167291 */ /* 0x000fe4000f8f10ff */
[----:B------:R-:W-:-:S04]  /*0940*/  USHF.R.U32.HI UR10, URZ, UR16, UR5 ;  /* 0x00000010ff0a7299 */ /* 0x000fc80008011605 */
[----:B------:R-:W-:-:S03]  /*0950*/  UIADD3 UR10, UPT, UPT, -UR10, URZ, URZ ;  /* 0x000000ff0a0a7290 */ /* 0x000fc6000fffe1ff */
[----:B------:R-:W1:Y:S01]  /*0960*/  LDCU UR5, c[0x0][0x5cc] ;  /* 0x0000b980ff0577ac */ /* 0x000e620008000800 */
[----:B------:R-:W-:Y:S02]  /*0970*/  UIMAD UR4, UR10, UR4, UR6 ;  /* 0x000000040a0472a4 */ /* 0x000fe4000f8e0206 */
[----:B------:R-:W-:Y:S02]  /*0980*/  UIADD3 UR6, UPT, UPT, -UR6, URZ, URZ ;  /* 0x000000ff06067290 */ /* 0x000fe4000fffe1ff */
[----:B--2---:R-:W-:Y:S02]  /*0990*/  ULEA UR13, UR13, UR8, 0x18 ;  /* 0x000000080d0d7291 */ /* 0x004fe4000f8ec0ff */
[----:B-1----:R-:W-:-:S12]  /*09a0*/  UIMAD UR11, UR6, UR5, UR11 ;  /* 0x00000005060b72a4 */ /* 0x002fd8000f8e020b */
.L_x_20:
[----:B------:R-:W-:Y:S01]  /*09b0*/  USHF.L.U32 UR5, UR14, 0x1f, URZ ;  /* 0x0000001f0e057899 */ /* 0x000fe200080006ff */
[----:B------:R-:W-:Y:S01]  /*09c0*/  HFMA2 R2, -RZ, RZ, 0, -0.0078125 ;  /* 0x0000a000ff027431 */ /* 0x000fe200000001ff */
[----:B------:R-:W-:Y:S02]  /*09d0*/  ULEA UR6, UR12, UR13, 0x3 ;  /* 0x0000000d0c067291 */ /* 0x000fe4000f8e18ff */
[----:B------:R-:W-:Y:S02]  /*09e0*/  ULEA UR7, UR4, UR21, 0x2 ;  /* 0x0000001504077291 */ /* 0x000fe4000f8e10ff */
[----:B------:R-:W-:Y:S01]  /*09f0*/  MOV R0, UR5 ;  /* 0x0000000500007c02 */ /* 0x000fe20008000f00 */
[----:B------:R-:W-:Y:S02]  /*0a00*/  UIADD3 UR34, UP1, UPT, UR26, 0x40, URZ ;  /* 0x000000401a227890 */ /* 0x000fe4000ff3e0ff */
[----:B------:R-:W-:Y:S02]  /*0a10*/  UIADD3 UR32, UP0, UPT, UR26, 0xc0, URZ ;  /* 0x000000c01a207890 */ /* 0x000fe4000ff1e0ff */
[----:B----4-:R1:W2:Y:S01]  /*0a20*/  SYNCS.PHASECHK.TRANS64.TRYWAIT P2, [UR6+0x20], R0 ;  /* 0x00002000ff0075a7 */ /* 0x0102a20008041106 */
[----:B------:R-:W-:-:S02]  /*0a30*/  ULEA UR11, UR11, UR23, 0x8 ;  /* 0x000000170b0b7291 */ /* 0x000fc4000f8e40ff */
[----:B------:R-:W-:Y:S02]  /*0a40*/  UIADD3.X UR35, UPT, UPT, URZ, UR27, URZ, UP1, !UPT ;  /* 0x0000001bff237290 */ /* 0x000fe40008ffe4ff */
[----:B------:R-:W-:Y:S02]  /*0a50*/  UIADD3.X UR33, UPT, UPT, URZ, UR27, URZ, UP0, !UPT ;  /* 0x0000001bff217290 */ /* 0x000fe400087fe4ff */
[----:B------:R-:W-:Y:S01]  /*0a60*/  USHF.L.U32 UR7, UR7, 0x6, URZ ;  /* 0x0000000607077899 */ /* 0x000fe200080006ff */
[----:B------:R-:W-:-:S11]  /*0a70*/  UMOV UR30, URZ ;  /* 0x000000ff001e7c82 */ /* 0x000fd60008000000 */
.L_x_19:
[----:B---3--:R-:W-:Y:S02]  /*0a80*/  UIADD3 UR5, UPT, UPT, UR12, 0x1, URZ ;  /* 0x000000010c057890 */ /* 0x008fe4000fffe0ff */
[----:B------:R-:W-:Y:S02]  /*0a90*/  ULEA UR8, UR12, UR13, 0xd ;  /* 0x0000000d0c087291 */ /* 0x000fe4000f8e68ff */
[----:B------:R-:W-:Y:S02]  /*0aa0*/  ULEA UR6, UR12, UR21, 0x2 ;  /* 0x000000150c067291 */ /* 0x000fe4000f8e10ff */
[----:B------:R-:W-:Y:S02]  /*0ab0*/  UISETP.NE.AND UP1, UPT, UR5, 0x4, UPT ;  /* 0x000000040500788c */ /* 0x000fe4000bf25270 */
[----:B------:R-:W-:Y:S02]  /*0ac0*/  USHF.L.U32 UR10, UR30, 0x6, URZ ;  /* 0x000000061e0a7899 */ /* 0x000fe400080006ff */
[----:B------:R-:W-:-:S02]  /*0ad0*/  ULEA UR6, UR6, UR13, 0xd ;  /* 0x0000000d06067291 */ /* 0x000fc4000f8e68ff */
[----:B------:R-:W-:Y:S02]  /*0ae0*/  UIADD3 UR8, UPT, UPT, UR8, 0xc400, URZ ;  /* 0x0000c40008087890 */ /* 0x000fe4000fffe0ff */
[----:B------:R-:W-:Y:S02]  /*0af0*/  USEL UR4, URZ, 0x1, UP1 ;  /* 0x00000001ff047887 */ /* 0x000fe40008800000 */
[----:B------:R-:W-:Y:S02]  /*0b00*/  UISETP.GT.U32.AND UP0, UPT, UR30, 0x3e, UPT ;  /* 0x0000003e1e00788c */ /* 0x000fe4000bf04070 */
[----:B------:R-:W-:Y:S01]  /*0b10*/  ULEA UR9, UR12, UR13, 0x3 ;  /* 0x0000000d0c097291 */ /* 0x000fe2000f8e18ff */
[----:B--2-4-:R-:W-:Y:S11]  /*0b20*/  @P2 BRA `(.L_x_17) ;  /* 0x0000000000102947 */ /* 0x014ff60003800000 */
[----:B------:R-:W-:-:S06]  /*0b30*/  USHF.L.U32 UR12, UR14, 0x1f, URZ ;  /* 0x0000001f0e0c7899 */ /* 0x000fcc00080006ff */
[----:B-1----:R-:W-:-:S04]  /*0b40*/  MOV R0, UR12 ;  /* 0x0000000c00007c02 */ /* 0x002fc80008000f00 */
[----:B------:R-:W1:Y:S02]  /*0b50*/  SYNCS.PHASECHK.TRANS64.TRYWAIT P0, [UR9+0x20], R0 ;  /* 0x00002000ff0075a7 */ /* 0x000e640008001109 */
[----:B-1----:R-:W-:Y:S05]  /*0b60*/  @!P0 BRA `(.L_x_18) ;  /* 0x0000003400448947 */ /* 0x002fea0003800000 */
.L_x_17:
[----:B------:R-:W-:Y:S02]  /*0b70*/  ELECT P1, URZ, PT ;  /* 0x0000000000ff782f */ /* 0x000fe40003820000 */
[----:B------:R-:W-:Y:S01]  /*0b80*/  PLOP3.LUT P0, PT, PT, PT, UP0, 0x80, 0x8 ;  /* 0x000000000008781c */ /* 0x000fe20003f0f008 */
[----:B------:R-:W-:Y:S01]  /*0b90*/  ULOP3.LUT UR14, UR14, UR4, URZ, 0x3c, !UPT ;  /* 0x000000040e0e7292 */ /* 0x000fe2000f8e3cff */
[----:B------:R-:W-:Y:S01]  /*0ba0*/  PLOP3.LUT P2, PT, PT, PT, PT, 0x80, 0x8 ;  /* 0x000000000008781c */ /* 0x000fe20003f4f070 */
[----:B------:R-:W-:Y:S02]  /*0bb0*/  USEL UR12, UR5, URZ, UP1 ;  /* 0x000000ff050c7287 */ /* 0x000fe40008800000 */
[----:B------:R-:W-:Y:S02]  /*0bc0*/  UIADD3 UR4, UPT, UPT, UR6, 0x14400, URZ ;  /* 0x0001440006047890 */ /* 0x000fe4000fffe0ff */
[----:B------:R-:W-:Y:S02]  /*0bd0*/  @!UP0 USHF.L.U32 UR28, UR14, 0x1f, URZ ;  /* 0x0000001f0e1c8899 */ /* 0x000fe400080006ff */
[----:B------:R-:W-:Y:S01]  /*0be0*/  @!UP0 ULEA UR29, UR12, UR13, 0x3 ;  /* 0x0000000d0c1d8291 */ /* 0x000fe2000f8e18ff */
[----:B------:R-:W-:Y:S01]  /*0bf0*/  UMOV UR25, 0xf0000 ;  /* 0x000f000000197882 */ /* 0x000fe20000000000 */
[----:B------:R-:W-:-:S02]  /*0c00*/  UMOV UR5, UR9 ;  /* 0x0000000900057c82 */ /* 0x000fc40008000000 */
[----:B-1----:R-:W-:Y:S01]  /*0c10*/  IMAD.U32 R0, RZ, RZ, UR28 ;  /* 0x0000001cff007e24 */ /* 0x002fe2000f8e00ff */
[----:B------:R-:W-:Y:S01]  /*0c20*/  UMOV UR6, UR10 ;  /* 0x0000000a00067c82 */ /* 0x000fe20008000000 */
[----:B------:R3:W-:Y:S01]  /*0c30*/  @P1 SYNCS.ARRIVE.TRANS64 RZ, [UR9], R2 ;  /* 0x00000002ffff19a7 */ /* 0x0007e20008000009 */
[----:B------:R3:W-:Y:S01]  /*0c40*/  UTMALDG.2D [UR8], [UR34], desc[URZ] ;  /* 0x0000ff08220075b4 */ /* 0x0007e20008009000 */
[----:B------:R-:W-:-:S04]  /*0c50*/  UIADD3 UR30, UPT, UPT, UR30, 0x1, URZ ;  /* 0x000000011e1e7890 */ /* 0x000fc8000fffe0ff */
[----:B------:R-:W-:Y:S01]  /*0c60*/  UISETP.NE.AND UP0, UPT, UR30, 0x40, UPT ;  /* 0x000000401e00788c */ /* 0x000fe2000bf05270 */
[----:B------:R3:W-:Y:S01]  /*0c70*/  UTMALDG.2D.MULTICAST [UR4], [UR32], UR25, desc[URZ] ;  /* 0x0000ff04200073b4 */ /* 0x0007e20008009819 */
[----:B------:R3:W4:Y:S07]  /*0c80*/  @!P0 SYNCS.PHASECHK.TRANS64.TRYWAIT P2, [UR29+0x20], R0 ;  /* 0x00002000ff0085a7 */ /* 0x00072e000804111d */
[----:B------:R-:W-:Y:S05]  /*0c90*/  BRA.U UP0, `(.L_x_19) ;  /* 0xfffffffd00787547 */ /* 0x000fea000b83ffff */
[----:B---3--:R-:W1:Y:S01]  /*0ca0*/  LDCU.64 UR4, c[0x0][0x5c0] ;  /* 0x0000b800ff0477ac */ /* 0x008e620008000a00 */
[----:B------:R-:W-:-:S04]  /*0cb0*/  ULEA.HI.SX32 UR24, UR22, UR24, 0x1e ;  /* 0x0000001816187291 */ /* 0x000fc8000f8ff2ff */
[----:B------:R-:W-:Y:S02]  /*0cc0*/  UISETP.GE.AND UP0, UPT, UR24, 0x100, UPT ;  /* 0x000001001800788c */ /* 0x000fe4000bf06270 */
[----:B-1----:R-:W-:Y:S01]  /*0cd0*/  UIMAD.WIDE.U32 UR6, UR24, UR5, URZ ;  /* 0x00000005180672a5 */ /* 0x002fe2000f8e00ff */
[----:B------:R-:W1:Y:S03]  /*0ce0*/  LDCU UR5, c[0x0][0x5d0] ;  /* 0x0000ba00ff0577ac */ /* 0x000e660008000800 */
[----:B------:R-:W-:-:S04]  /*0cf0*/  UIADD3 UR6, UPT, UPT, UR24, -UR7, URZ ;  /* 0x8000000718067290 */ /* 0x000fc8000fffe0ff */
[----:B------:R-:W-:-:S04]  /*0d00*/  USHF.R.U32.HI UR6, URZ, UR20, UR6 ;  /* 0x00000014ff067299 */ /* 0x000fc80008011606 */
[----:B------:R-:W-:-:S04]  /*0d10*/  UIADD3 UR6, UPT, UPT, UR7, UR6, URZ ;  /* 0x0000000607067290 */ /* 0x000fc8000fffe0ff */
[----:B------:R-:W-:-:S04]  /*0d20*/  USHF.R.U32.HI UR11, URZ, UR19, UR6 ;  /* 0x00000013ff0b7299 */ /* 0x000fc80008011606 */
[----:B------:R-:W-:-:S04]  /*0d30*/  UIADD3 UR11, UPT, UPT, -UR11, URZ, URZ ;  /* 0x000000ff0b0b7290 */ /* 0x000fc8000fffe1ff */
[----:B------:R-:W-:-:S04]  /*0d40*/  UIMAD UR11, UR4, UR11, UR24 ;  /* 0x0000000b040b72a4 */ /* 0x000fc8000f8e0218 */
[----:B-1----:R-:W-:Y:S01]  /*0d50*/  UIMAD.WIDE.U32 UR6, UR11, UR5, URZ ;  /* 0x000000050b0672a5 */ /* 0x002fe2000f8e00ff */
[----:B------:R-:W1:Y:S03]  /*0d60*/  LDCU.64 UR4, c[0x0][0x5d8] ;  /* 0x0000bb00ff0477ac */ /* 0x000e660008000a00 */
[----:B------:R-:W-:-:S04]  /*0d70*/  UIADD3 UR6, UPT, UPT, UR11, -UR7, URZ ;  /* 0x800000070b067290 */ /* 0x000fc8000fffe0ff */
[----:B------:R-:W-:-:S04]  /*0d80*/  USHF.R.U32.HI UR6, URZ, UR18, UR6 ;  /* 0x00000012ff067299 */ /* 0x000fc80008011606 */
[----:B------:R-:W-:Y:S01]  /*0d90*/  UIADD3 UR6, UPT, UPT, UR7, UR6, URZ ;  /* 0x0000000607067290 */ /* 0x000fe2000fffe0ff */
[----:B------:R-:W2:Y:S03]  /*0da0*/  LDCU UR7, c[0x0][0x5cc] ;  /* 0x0000b980ff0777ac */ /* 0x000ea60008000800 */
[----:B------:R-:W-:-:S04]  /*0db0*/  USHF.R.U32.HI UR6, URZ, UR15, UR6 ;  /* 0x0000000fff067299 */ /* 0x000fc80008011606 */
[----:B-1----:R-:W-:Y:S02]  /*0dc0*/  UIMAD.WIDE.U32 UR8, UR6, UR5, URZ ;  /* 0x00000005060872a5 */ /* 0x002fe4000f8e00ff */
[----:B------:R-:W-:Y:S02]  /*0dd0*/  UIADD3 UR8, UPT, UPT, -UR6, URZ, URZ ;  /* 0x000000ff06087290 */ /* 0x000fe4000fffe1ff */
[----:B------:R-:W-:-:S04]  /*0de0*/  UIADD3 UR5, UPT, UPT, UR6, -UR9, URZ ;  /* 0x8000000906057290 */ /* 0x000fc8000fffe0ff */
[----:B------:R-:W-:Y:S02]  /*0df0*/  USHF.R.U32.HI UR5, URZ, UR17, UR5 ;  /* 0x00000011ff057299 */ /* 0x000fe40008011605 */
[----:B--2---:R-:W-:Y:S02]  /*0e00*/  UIMAD UR11, UR7, UR8, UR11 ;  /* 0x00000008070b72a4 */ /* 0x004fe4000f8e020b */
[----:B------:R-:W-:-:S04]  /*0e10*/  UIADD3 UR5, UPT, UPT, UR9, UR5, URZ ;  /* 0x0000000509057290 */ /* 0x000fc8000fffe0ff */
[----:B------:R-:W-:-:S04]  /*0e20*/  USHF.R.U32.HI UR5, URZ, UR16, UR5 ;  /* 0x00000010ff057299 */ /* 0x000fc80008011605 */
[----:B------:R-:W-:-:S04]  /*0e30*/  UIADD3 UR5, UPT, UPT, -UR5, URZ, URZ ;  /* 0x000000ff05057290 */ /* 0x000fc8000fffe1ff */
[----:B------:R-:W-:Y:S01]  /*0e40*/  UIMAD UR4, UR4, UR5, UR6 ;  /* 0x00000005040472a4 */ /* 0x000fe2000f8e0206 */
[----:B------:R-:W-:Y:S11]  /*0e50*/  BRA.U !UP0, `(.L_x_20) ;  /* 0xfffffff908d47547 */ /* 0x000ff6000b83ffff */
.L_x_16:
[----:B------:R-:W-:Y:S01]  /*0e60*/  UISETP.NE.AND UP0, UPT, UR12, 0x3, UPT ;  /* 0x000000030c00788c */ /* 0x000fe2000bf05270 */
[----:B------:R-:W5:Y:S01]  /*0e70*/  S2UR UR13, SR_CgaCtaId ;  /* 0x00000000000d79c3 */ /* 0x000f620000008800 */
[----:B-1----:R-:W-:Y:S01]  /*0e80*/  UIADD3 UR6, UPT, UPT, UR12, 0x2, URZ ;  /* 0x000000020c067890 */ /* 0x002fe2000fffe0ff */
[----:B------:R-:W-:-:S03]  /*0e90*/  UMOV UR4, 0x400 ;  /* 0x0000040000047882 */ /* 0x000fc60000000000 */
[----:B------:R-:W-:-:S04]  /*0ea0*/  USEL UR6, UR6, 0x1, UP0 ;  /* 0x0000000106067887 */ /* 0x000fc80008000000 */
[----:B------:R-:W-:Y:S02]  /*0eb0*/  UISETP.NE.AND UP0, UPT, UR6, 0x4, UPT ;  /* 0x000000040600788c */ /* 0x000fe4000bf05270 */
[----:B------:R-:W-:Y:S02]  /*0ec0*/  UIADD3 UR6, UPT, UPT, UR6, 0x1, URZ ;  /* 0x0000000106067890 */ /* 0x000fe4000fffe0ff */
[----:B------:R-:W-:Y:S02]  /*0ed0*/  UISETP.EQ.XOR UP1, UPT, UR12, 0x3, !UP0 ;  /* 0x000000030c00788c */ /* 0x000fe4000c722a70 */
[----:B------:R-:W-:-:S04]  /*0ee0*/  USEL UR6, UR6, 0x1, UP0 ;  /* 0x0000000106067887 */ /* 0x000fc80008000000 */
[----:B------:R-:W-:Y:S02]  /*0ef0*/  UISETP.EQ.XOR UP1, UPT, UR6, 0x4, UP1 ;  /* 0x000000040600788c */ /* 0x000fe40008f22a70 */
[----:B------:R-:W-:Y:S02]  /*0f00*/  UISETP.NE.AND UP0, UPT, UR6, 0x4, UPT ;  /* 0x000000040600788c */ /* 0x000fe4000bf05270 */
[----:B------:R-:W-:Y:S02]  /*0f10*/  USEL UR5, URZ, 0x1, !UP1 ;  /* 0x00000001ff057887 */ /* 0x000fe4000c800000 */
[----:B-----5:R-:W-:Y:S02]  /*0f20*/  ULEA UR4, UR13, UR4, 0x18 ;  /* 0x000000040d047291 */ /* 0x020fe4000f8ec0ff */
[----:B------:R-:W-:Y:S02]  /*0f30*/  ULOP3.LUT UR5, UR14, UR5, URZ, 0x3c, !UPT ;  /* 0x000000050e057292 */ /* 0x000fe4000f8e3cff */
[----:B------:R-:W-:-:S02]  /*0f40*/  USEL UR6, UR6, URZ, UP0 ;  /* 0x000000ff06067287 */ /* 0x000fc40008000000 */
[----:B------:R-:W-:Y:S02]  /*0f50*/  USHF.L.U32 UR5, UR5, 0x1f, URZ ;  /* 0x0000001f05057899 */ /* 0x000fe400080006ff */
[----:B------:R-:W-:-:S04]  /*0f60*/  ULEA UR4, UR6, UR4, 0x3 ;  /* 0x0000000406047291 */ /* 0x000fc8000f8e18ff */
[----:B------:R-:W-:-:S05]  /*0f70*/  MOV R0, UR5 ;  /* 0x0000000500007c02 */ /* 0x000fca0008000f00 */
[----:B------:R-:W1:Y:S02]  /*0f80*/  SYNCS.PHASECHK.TRANS64.TRYWAIT P0, [UR4+0x20], R0 ;  /* 0x00002000ff0075a7 */ /* 0x000e640008001104 */
[----:B-1----:R-:W-:Y:S05]  /*0f90*/  @!P0 BRA `(.L_x_21) ;  /* 0x0000003000588947 */ /* 0x002fea0003800000 */
.L_x_47:
[----:B------:R-:W-:-:S13]  /*0fa0*/  ELECT P0, URZ, PT ;  /* 0x0000000000ff782f */ /* 0x000fda0003800000 */
[----:B-1----:R-:W-:-:S04]  /*0fb0*/  @P0 MOV R0, 0xa000 ;  /* 0x0000a00000000802 */ /* 0x002fc80000000f00 */
[----:B------:R1:W-:Y:S03]  /*0fc0*/  @P0 SYNCS.ARRIVE.TRANS64 RZ, [UR4], R0 ;  /* 0x00000000ffff09a7 */ /* 0x0003e60008000004 */
.L_x_15:
[----:B------:R-:W-:-:S13]  /*0fd0*/  ISETP.NE.AND P0, PT, R71, 0x4, PT ;  /* 0x000000044700780c */ /* 0x000fda0003f05270 */
[----:B------:R-:W-:Y:S05]  /*0fe0*/  @P0 BRA `(.L_x_22) ;  /* 0x00000008001c0947 */ /* 0x000fea0003800000 */
[----:B------:R-:W5:Y:S08]  /*0ff0*/  S2UR UR14, SR_CTAID.Z ;  /* 0x00000000000e79c3 */ /* 0x000f700000002700 */
[----:B------:R-:W-:Y:S01]  /*1000*/  BAR.SYNC.DEFER_BLOCKING 0x2, 0xa0 ;  /* 0x0082800000007b1d */ /* 0x000fe20000010000 */
[----:B------:R-:W-:Y:S01]  /*1010*/  USHF.R.S32.HI UR21, URZ, 0x1f, UR13 ;  /* 0x0000001fff157899 */ /* 0x000fe2000801140d */
[----:B------:R-:W-:Y:S01]  /*1020*/  HFMA2 R4, -RZ, RZ, 0, 5.9604644775390625e-08 ;  /* 0x00000001ff047431 */ /* 0x000fe200000001ff */
[----:B------:R-:W-:-:S02]  /*1030*/  MOV R7, 0x1 ;  /* 0x0000000100077802 */ /* 0x000fc40000000f00 */
[----:B------:R-:W-:Y:S01]  /*1040*/  ULEA.HI UR21, UR21, UR13, URZ, 0x2 ;  /* 0x0000000d15157291 */ /* 0x000fe2000f8f10ff */
[----:B-1----:R-:W-:-:S03]  /*1050*/  UMOV UR4, 0x1 ;  /* 0x0000000100047882 */ /* 0x002fc60000000000 */
[----:B------:R-:W-:-:S04]  /*1060*/  ULOP3.LUT UR21, UR21, 0xfffffffc, URZ, 0xc0, !UPT ;  /* 0xfffffffc15157892 */ /* 0x000fc8000f8ec0ff */
[----:B------:R-:W-:-:S04]  /*1070*/  UIADD3 UR21, UPT, UPT, -UR21, UR13, URZ ;  /* 0x0000000d15157290 */ /* 0x000fc8000fffe1ff */
[----:B------:R-:W-:Y:S02]  /*1080*/  USHF.L.U32 UR21, UR4, UR21, URZ ;  /* 0x0000001504157299 */ /* 0x000fe400080006ff */
[----:B-----5:R-:W-:-:S09]  /*1090*/  UISETP.GT.U32.AND UP0, UPT, UR14, 0xff, UPT ;  /* 0x000000ff0e00788c */ /* 0x020fd2000bf04070 */
[----:B------:R-:W-:Y:S05]  /*10a0*/  BRA.U UP0, `(.L_x_23) ;  /* 0x0000000500b47547 */ /* 0x000fea000b800000 */
[----:B------:R-:W-:Y:S01]  /*10b0*/  UMOV UR4, 0x400 ;  /* 0x0000040000047882 */ /* 0x000fe20000000000 */
[----:B------:R-:W1:Y:S01]  /*10c0*/  LDCU UR7, c[0x0][0x374] ;  /* 0x00006e80ff0777ac */ /* 0x000e620008000800 */
[----:B------:R-:W-:Y:S01]  /*10d0*/  MOV R7, 0x1 ;  /* 0x0000000100077802 */ /* 0x000fe20000000f00 */
[----:B------:R-:W-:Y:S01]  /*10e0*/  ULEA UR4, UR13, UR4, 0x18 ;  /* 0x000000040d047291 */ /* 0x000fe2000f8ec0ff */
[----:B------:R-:W1:Y:S01]  /*10f0*/  LDCU UR6, c[0x0][0x370] ;  /* 0x00006e00ff0677ac */ /* 0x000e620008000800 */
[----:B------:R-:W5:Y:S07]  /*1100*/  LDCU UR5, c[0x0][0x378] ;  /* 0x00006f00ff0577ac */ /* 0x000f6e0008000800 */
[----:B------:R-:W4:Y:S01]  /*1110*/  LDS R0, [UR4+0x68] ;  /* 0x00006804ff007984 */ /* 0x000f220008000800 */
[----:B------:R-:W-:Y:S01]  /*1120*/  UMOV UR42, 0x4402490 ;  /* 0x04402490002a7882 */ /* 0x000fe20000000000 */
[----:B------:R-:W-:-:S02]  /*1130*/  UIADD3 UR10, UPT, UPT, UR4, 0xc400, URZ ;  /* 0x0000c400040a7890 */ /* 0x000fc4000fffe0ff */
[----:B------:R-:W-:Y:S02]  /*1140*/  UIADD3 UR11, UPT, UPT, UR4, 0x14400, URZ ;  /* 0x00014400040b7890 */ /* 0x000fe4000fffe0ff */
[----:B------:R-:W-:Y:S02]  /*1150*/  USEL UR43, URZ, 0x4000, UP6 ;  /* 0x00004000ff2b7887 */ /* 0x000fe4000b000000 */
[----:B------:R-:W-:Y:S02]  /*1160*/  USEL UR42, UR42, 0x4400490, !UP5 ;  /* 0x044004902a2a7887 */ /* 0x000fe4000e800000 */
[----:B------:R-:W-:Y:S02]  /*1170*/  USHF.R.U32.HI UR10, URZ, 0x4, UR10 ;  /* 0x00000004ff0a7899 */ /* 0x000fe4000801160a */
[----:B-1----:R-:W-:Y:S02]  /*1180*/  UIMAD UR6, UR7, UR6, URZ ;  /* 0x00000006070672a4 */ /* 0x002fe4000f8e02ff */
[----:B------:R-:W-:-:S02]  /*1190*/  USHF.R.U32.HI UR11, URZ, 0x4, UR11 ;  /* 0x00000004ff0b7899 */ /* 0x000fc4000801160b */
[----:B-----5:R-:W-:Y:S02]  /*11a0*/  UIMAD UR5, UR6, UR5, URZ ;  /* 0x00000005060572a4 */ /* 0x020fe4000f8e02ff */
[----:B------:R-:W-:Y:S02]  /*11b0*/  UIADD3 UR43, UPT, UPT, UR43, UR42, URZ ;  /* 0x0000002a2b2b7290 */ /* 0x000fe4000fffe0ff */
[----:B------:R-:W-:Y:S02]  /*11c0*/  ULOP3.LUT UR23, UR21, 0xf, URZ, 0xfc, !UPT ;  /* 0x0000000f15177892 */ /* 0x000fe4000f8efcff */
[----:B------:R-:W-:Y:S02]  /*11d0*/  ULOP3.LUT UR10, UR10, 0x3fc0, URZ, 0xc0, !UPT ;  /* 0x00003fc00a0a7892 */ /* 0x000fe4000f8ec0ff */
[----:B------:R-:W-:Y:S02]  /*11e0*/  ULOP3.LUT UR11, UR11, 0x3fc0, URZ, 0xc0, !UPT ;  /* 0x00003fc00b0b7892 */ /* 0x000fe4000f8ec0ff */
[----:B------:R-:W-:-:S02]  /*11f0*/  USHF.R.S32.HI UR32, URZ, 0x1f, UR5 ;  /* 0x0000001fff207899 */ /* 0x000fc40008011405 */
[----:B------:R-:W-:Y:S02]  /*1200*/  ULOP3.LUT UR21, UR21, 0xffff, URZ, 0xc0, !UPT ;  /* 0x0000ffff15157892 */ /* 0x000fe4000f8ec0ff */
[----:B------:R-:W-:Y:S02]  /*1210*/  ULOP3.LUT UR23, UR23, 0xffff, URZ, 0xc0, !UPT ;  /* 0x0000ffff17177892 */ /* 0x000fe4000f8ec0ff */
[----:B------:R-:W-:Y:S02]  /*1220*/  ULOP3.LUT UR10, UR10, 0x10000, URZ, 0xfc, !UPT ;  /* 0x000100000a0a7892 */ /* 0x000fe4000f8efcff */
[----:B------:R-:W-:Y:S02]  /*1230*/  ULOP3.LUT UR11, UR11, 0x10000, URZ, 0xfc, !UPT ;  /* 0x000100000b0b7892 */ /* 0x000fe4000f8efcff */
[----:B------:R-:W-:Y:S01]  /*1240*/  ULEA.HI UR32, UR32, UR5, URZ, 0x2 ;  /* 0x0000000520207291 */ /* 0x000fe2000f8f10ff */
[----:B------:R-:W-:Y:S01]  /*1250*/  UMOV UR31, URZ ;  /* 0x000000ff001f7c82 */ /* 0x000fe20008000000 */
[----:B------:R-:W-:Y:S01]  /*1260*/  UMOV UR29, URZ ;  /* 0x000000ff001d7c82 */ /* 0x000fe20008000000 */
[----:B----4-:R-:W-:Y:S01]  /*1270*/  R2UR UR33, R0 ;  /* 0x00000000002172ca */ /* 0x010fe200000e0000 */
[----:B------:R-:W-:Y:S01]  /*1280*/  UMOV UR27, URZ ;  /* 0x000000ff001b7c82 */ /* 0x000fe20008000000 */
[----:B------:R-:W-:Y:S01]  /*1290*/  UMOV UR42, URZ ;  /* 0x000000ff002a7c82 */ /* 0x000fe20008000000 */
[----:B------:R-:W-:Y:S01]  /*12a0*/  UMOV UR38, URZ ;  /* 0x000000ff00267c82 */ /* 0x000fe20008000000 */
[----:B------:R-:W-:Y:S01]  /*12b0*/  UMOV UR39, UR43 ;  /* 0x0000002b00277c82 */ /* 0x000fe20008000000 */
[----:B------:R-:W-:Y:S01]  /*12c0*/  UMOV UR36, URZ ;  /* 0x000000ff00247c82 */ /* 0x000fe20008000000 */
[----:B------:R-:W-:Y:S01]  /*12d0*/  UMOV UR37, UR43 ;  /* 0x0000002b00257c82 */ /* 0x000fe20008000000 */
[----:B------:R-:W-:Y:S01]  /*12e0*/  UMOV UR34, URZ ;  /* 0x000000ff00227c82 */ /* 0x000fe20008000000 */
[----:B------:R-:W-:-:S07]  /*12f0*/  UMOV UR35, UR43 ;  /* 0x0000002b00237c82 */ /* 0x000fce0008000000 */
.L_x_28:
[----:B------:R-:W-:Y:S01]  /*1300*/  USHF.L.U32 UR5, UR29, 0x1f, URZ ;  /* 0x0000001f1d057899 */ /* 0x000fe200080006ff */
[----:B------:R-:W-:Y:S01]  /*1310*/  SHF.L.U32 R2, R7, 0x1f, RZ ;  /* 0x0000001f07027819 */ /* 0x000fe200000006ff */
[----:B------:R-:W-:Y:S02]  /*1320*/  ULEA UR6, UR27, UR4, 0x3 ;  /* 0x000000041b067291 */ /* 0x000fe4000f8e18ff */
[----:B-1----:R-:W-:Y:S02]  /*1330*/  ULEA UR7, UR31, UR4, 0x3 ;  /* 0x000000041f077291 */ /* 0x002fe4000f8e18ff */
[----:B----4-:R-:W-:Y:S01]  /*1340*/  MOV R0, UR5 ;  /* 0x0000000500007c02 */ /* 0x010fe20008000f00 */
[----:B------:R-:W-:Y:S02]  /*1350*/  ULEA UR9, UR31, UR33, 0x14 ;  /* 0x000000211f097291 */ /* 0x000fe4000f8ea0ff */
[----:B------:R-:W-:Y:S02]  /*1360*/  ULEA.HI.SX32 UR14, UR32, UR14, 0x1e ;  /* 0x0000000e200e7291 */ /* 0x000fe4000f8ff2ff */
[----:B-----5:R1:W4:Y:S01]  /*1370*/  SYNCS.PHASECHK.TRANS64.TRYWAIT P1, [UR6], R0 ;  /* 0x00000000ff0075a7 */ /* 0x0203220008021106 */
[----:B------:R-:W-:Y:S01]  /*1380*/  UPLOP3.LUT UP2, UPT, UPT, UPT, UPT, 0x40, 0x4 ;  /* 0x000000000004789c */ /* 0x000fe20003f4e870 */
[----:B------:R-:W5:Y:S02]  /*1390*/  SYNCS.PHASECHK.TRANS64.TRYWAIT P0, [UR7+0x50], R2 ;  /* 0x00005002ff0075a7 */ /* 0x000f640008001107 */
[----:B-1--45:R-:W-:Y:S08]  /*13a0*/  @!P0 BRA `(.L_x_24) ;  /* 0x0000002c00748947 */ /* 0x032ff00003800000 */
.L_x_49:
[----:B------:R-:W-:-:S05]  /*13b0*/  UMOV UR25, URZ ;  /* 0x000000ff00197c82 */ /* 0x000fca0008000000 */
.L_x_27:
[----:B------:R-:W-:Y:S02]  /*13c0*/  UIADD3 UR12, UPT, UPT, UR27, 0x1, URZ ;  /* 0x000000011b0c7890 */ /* 0x000fe4000fffe0ff */
[----:B------:R-:W-:Y:S02]  /*13d0*/  UISETP.GT.U32.AND UP0, UPT, UR25, 0x3e, UPT ;  /* 0x0000003e1900788c */ /* 0x000fe4000bf04070 */
[----:B----4-:R-:W-:Y:S02]  /*13e0*/  ULEA UR46, UR27, UR11, 0xb ;  /* 0x0000000b1b2e7291 */ /* 0x010fe4000f8e58ff */
[----:B------:R-:W-:Y:S02]  /*13f0*/  ULEA UR44, UR27, UR10, 0x9 ;  /* 0x0000000a1b2c7291 */ /* 0x000fe4000f8e48ff */
[----:B------:R-:W-:Y:S01]  /*1400*/  ULEA UR5, UR27, UR4, 0x3 ;  /* 0x000000041b057291 */ /* 0x000fe2000f8e18ff */
[----:B------:R-:W-:Y:S01]  /*1410*/  PLOP3.LUT P0, PT, PT, PT, UP0, 0x80, 0x8 ;  /* 0x000000000008781c */ /* 0x000fe20003f0f008 */
[----:B------:R-:W-:Y:S02]  /*1420*/  UISETP.NE.AND UP1, UPT, UR12, 0x4, UPT ;  /* 0x000000040c00788c */ /* 0x000fe4000bf25270 */
[----:B------:R-:W-:Y:S02]  /*1430*/  UIADD3 UR40, UPT, UPT, UR46, 0x2, URZ ;  /* 0x000000022e287890 */ /* 0x000fe4000fffe0ff */
[----:B------:R-:W-:Y:S02]  /*1440*/  UIADD3 UR30, UPT, UPT, UR44, 0x2, URZ ;  /* 0x000000022c1e7890 */ /* 0x000fe4000fffe0ff */
[----:B------:R-:W-:Y:S02]  /*1450*/  UIADD3 UR28, UPT, UPT, UR46, 0x4, URZ ;  /* 0x000000042e1c7890 */ /* 0x000fe4000fffe0ff */
[----:B------:R-:W-:Y:S02]  /*1460*/  UIADD3 UR26, UPT, UPT, UR44, 0x4, URZ ;  /* 0x000000042c1a7890 */ /* 0x000fe4000fffe0ff */
[----:B------:R-:W-:Y:S02]  /*1470*/  UIADD3 UR6, UPT, UPT, UR46, 0x6, URZ ;  /* 0x000000062e067890 */ /* 0x000fe4000fffe0ff */
[----:B------:R-:W-:Y:S02]  /*1480*/  UIADD3 UR8, UPT, UPT, UR44, 0x6, URZ ;  /* 0x000000062c087890 */ /* 0x000fe4000fffe0ff */
[----:B------:R-:W-:Y:S02]  /*1490*/  UIADD3 UR24, UPT, UPT, UR5, 0x20, URZ ;  /* 0x0000002005187890 */ /* 0x000fe4000fffe0ff */
[----:B------:R-:W-:Y:S02]  /*14a0*/  USEL UR22, URZ, 0x1, UP1 ;  /* 0x00000001ff167887 */ /* 0x000fe40008800000 */
[----:B------:R-:W-:Y:S01]  /*14b0*/  USEL UR27, UR12, URZ, UP1 ;  /* 0x000000ff0c1b7287 */ /* 0x000fe20008800000 */
[----:B------:R-:W-:Y:S01]  /*14c0*/  UMOV UR47, 0x40004040 ;  /* 0x40004040002f7882 */ /* 0x000fe20000000000 */
[----:B------:R-:W-:Y:S01]  /*14d0*/  UMOV UR45, 0x40004040 ;  /* 0x40004040002d7882 */ /* 0x000fe20000000000 */
[----:B------:R-:W-:Y:S01]  /*14e0*/  UMOV UR41, 0x40004040 ;  /* 0x4000404000297882 */ /* 0x000fe20000000000 */
[----:B-----5:R-:W-:Y:S08]  /*14f0*/  @P1 BRA `(.L_x_25) ;  /* 0x0000000000101947 */ /* 0x020ff00003800000 */
[----:B------:R-:W-:Y:S06]  /*1500*/  USHF.L.U32 UR12, UR29, 0x1f, URZ ;  /* 0x0000001f1d0c7899 */ /* 0x000fec00080006ff */
[----:B-1----:R-:W-:Y:S04]  /*1510*/  MOV R0, UR12 ;  /* 0x0000000c00007c02 */ /* 0x002fe80008000f00 */
[----:B------:R-:W1:Y:S02]  /*1520*/  SYNCS.PHASECHK.TRANS64.TRYWAIT P1, [UR5], R0 ;  /* 0x00000000ff0075a7 */ /* 0x000e640008021105 */
[----:B-1----:R-:W-:Y:S05]  /*1530*/  @!P1 BRA `(.L_x_26) ;  /* 0x0000002c002c9947 */ /* 0x002fea0003800000 */
.L_x_25:
[----:B------:R-:W-:Y:S01]  /*1540*/  ULOP3.LUT UR29, UR29, UR22, URZ, 0x3c, !UPT ;  /* 0x000000161d1d7292 */ /* 0x000fe2000f8e3cff */
[----:B------:R-:W-:Y:S01]  /*1550*/  PLOP3.LUT P1, PT, PT, PT, PT, 0x80, 0x8 ;  /* 0x000000000008781c */ /* 0x000fe20003f2f070 */
[----:B------:R-:W-:Y:S01]  /*1560*/  UIADD3 UR25, UPT, UPT, UR25, 0x1, URZ ;  /* 0x0000000119197890 */ /* 0x000fe2000fffe0ff */
[----:B------:R4:W-:Y:S01]  /*1570*/  UTCHMMA gdesc[UR44], gdesc[UR46], tmem[UR9], tmem[UR42], idesc[UR43], UP2 ;  /* 0x00ff2a2e2c0075ea */ /* 0x0009e20009000009 */
[----:B------:R-:W-:Y:S02]  /*1580*/  @!UP0 USHF.L.U32 UR5, UR29, 0x1f, URZ ;  /* 0x0000001f1d058899 */ /* 0x000fe400080006ff */
[----:B------:R-:W-:Y:S01]  /*1590*/  UPLOP3.LUT UP2, UPT, UPT, UPT, UPT, 0x80, 0x8 ;  /* 0x000000000008789c */ /* 0x000fe20003f4f070 */
[----:B------:R-:W-:Y:S01]  /*15a0*/  UMOV UR54, UR6 ;  /* 0x0000000600367c82 */ /* 0x000fe20008000000 */
[----:B------:R-:W-:Y:S02]  /*15b0*/  @!UP0 ULEA UR6, UR27, UR4, 0x3 ;  /* 0x000000041b068291 */ /* 0x000fe4000f8e18ff */
[----:B-1----:R-:W-:Y:S01]  /*15c0*/  MOV R0, UR5 ;  /* 0x0000000500007c02 */ /* 0x002fe20008000f00 */
[----:B------:R-:W-:Y:S01]  /*15d0*/  UMOV UR48, UR30 ;  /* 0x0000001e00307c82 */ /* 0x000fe20008000000 */
[----:B------:R-:W-:Y:S01]  /*15e0*/  UMOV UR49, 0x40004040 ;  /* 0x4000404000317882 */ /* 0x000fe20000000000 */
[----:B------:R-:W-:Y:S01]  /*15f0*/  UMOV UR50, UR28 ;  /* 0x0000001c00327c82 */ /* 0x000fe20008000000 */
[----:B------:R-:W-:Y:S01]  /*1600*/  UMOV UR51, 0x40004040 ;  /* 0x4000404000337882 */ /* 0x000fe20000000000 */
[----:B------:R-:W-:Y:S01]  /*1610*/  UMOV UR52, UR26 ;  /* 0x0000001a00347c82 */ /* 0x000fe20008000000 */
[----:B------:R-:W-:Y:S01]  /*1620*/  UMOV UR53, 0x40004040 ;  /* 0x4000404000357882 */ /* 0x000fe20000000000 */
[----:B------:R4:W-:Y:S01]  /*1630*/  UTCHMMA gdesc[UR48], gdesc[UR40], tmem[UR9], tmem[UR38], idesc[UR39], UPT ;  /* 0x00ff2628300075ea */ /* 0x0009e2000b800009 */
[----:B------:R-:W-:Y:S01]  /*1640*/  UMOV UR55, 0x40004040 ;  /* 0x4000404000377882 */ /* 0x000fe20000000000 */
[----:B------:R-:W-:Y:S01]  /*1650*/  UMOV UR56, UR8 ;  /* 0x0000000800387c82 */ /* 0x000fe20008000000 */
[----:B------:R-:W-:Y:S01]  /*1660*/  UMOV UR57, 0x40004040 ;  /* 0x4000404000397882 */ /* 0x000fe20000000000 */
[----:B------:R4:W-:Y:S01]  /*1670*/  UTCHMMA gdesc[UR52], gdesc[UR50], tmem[UR9], tmem[UR36], idesc[UR37], UPT ;  /* 0x00ff2432340075ea */ /* 0x0009e2000b800009 */
[----:B------:R4:W-:Y:S01]  /*1680*/  UTCHMMA gdesc[UR56], gdesc[UR54], tmem[UR9], tmem[UR34], idesc[UR35], UPT ;  /* 0x00ff2236380075ea */ /* 0x0009e2000b800009 */
[----:B------:R4:W-:Y:S01]  /*1690*/  UTCBAR.MULTICAST [UR24], URZ, UR23 ;  /* 0x000000ff180073e9 */ /* 0x0009e20008000817 */
[----:B------:R4:W5:Y:S01]  /*16a0*/  @!P0 SYNCS.PHASECHK.TRANS64.TRYWAIT P1, [UR6], R0 ;  /* 0x00000000ff0085a7 */ /* 0x0009620008021106 */
[----:B------:R-:W-:Y:S09]  /*16b0*/  UISETP.NE.AND UP0, UPT, UR25, 0x40, UPT ;  /* 0x000000401900788c */ /* 0x000ff2000bf05270 */
[----:B------:R-:W-:Y:S05]  /*16c0*/  BRA.U UP0, `(.L_x_27) ;  /* 0xfffffffd003c7547 */ /* 0x000fea000b83ffff */
[----:B------:R-:W-:Y:S02]  /*16d0*/  UIADD3 UR7, UPT, UPT, UR7, 0x40, URZ ;  /* 0x0000004007077890 */ /* 0x000fe4000fffe0ff */
[----:B------:R-:W-:-:S04]  /*16e0*/  UIADD3 UR31, UPT, UPT, UR31, 0x1, URZ ;  /* 0x000000011f1f7890 */ /* 0x000fc8000fffe0ff */
[----:B------:R-:W-:-:S03]  /*16f0*/  UISETP.NE.AND UP0, UPT, UR31, 0x2, UPT ;  /* 0x000000021f00788c */ /* 0x000fc6000bf05270 */
[----:B------:R1:W-:Y:S01]  /*1700*/  UTCBAR.MULTICAST [UR7], URZ, UR21 ;  /* 0x000000ff070073e9 */ /* 0x0003e20008000815 */
[----:B------:R-:W-:Y:S02]  /*1710*/  USEL UR31, UR31, URZ, UP0 ;  /* 0x000000ff1f1f7287 */ /* 0x000fe40008000000 */
[----:B------:R-:W-:Y:S02]  /*1720*/  USEL UR5, URZ, 0x1, UP0 ;  /* 0x00000001ff057887 */ /* 0x000fe40008000000 */
[----:B------:R-:W-:-:S04]  /*1730*/  UISETP.GE.AND UP0, UPT, UR14, 0x100, UPT ;  /* 0x000001000e00788c */ /* 0x000fc8000bf06270 */
[----:B------:R-:W-:-:S05]  /*1740*/  LOP3.LUT R7, R7, UR5, RZ, 0x3c, !PT ;  /* 0x0000000507077c12 */ /* 0x000fca000f8e3cff */
[----:B------:R-:W-:Y:S05]  /*1750*/  BRA.U !UP0, `(.L_x_28) ;  /* 0xfffffff908e87547 */ /* 0x000fea000b83ffff */
[----:B------:R-:W-:-:S06]  /*1760*/  UIADD3 UR31, UPT, UPT, UR31, 0x1, URZ ;  /* 0x000000011f1f7890 */ /* 0x000fcc000fffe0ff */
[----:B------:R-:W-:Y:S02]  /*1770*/  MOV R4, UR31 ;  /* 0x0000001f00047c02 */ /* 0x000fe40008000f00 */
.L_x_23:
[----:B------:R-:W-:-:S04]  /*1780*/  ULOP3.LUT UR13, UR13, 0x1, URZ, 0xc0, !UPT ;  /* 0x000000010d0d7892 */ /* 0x000fc8000f8ec0ff */
[----:B------:R-:W-:-:S09]  /*1790*/  UISETP.NE.U32.AND UP0, UPT, UR13, 0x1, UPT ;  /* 0x000000010d00788c */ /* 0x000fd2000bf05070 */
[----:B------:R-:W-:Y:S05]  /*17a0*/  BRA.U !UP0, `(.L_x_22) ;  /* 0x00000001082c7547 */ /* 0x000fea000b800000 */
[----:B----4-:R-:W4:Y:S01]  /*17b0*/  S2R R0, SR_CgaCtaId ;  /* 0x0000000000007919 */ /* 0x010f220000008800 */
[----:B------:R-:W-:Y:S02]  /*17c0*/  ISETP.NE.AND P0, PT, R4, 0x2, PT ;  /* 0x000000020400780c */ /* 0x000fe40003f05270 */
[----:B------:R-:W-:Y:S02]  /*17d0*/  MOV R3, 0x400 ;  /* 0x0000040000037802 */ /* 0x000fe40000000f00 */
[----:B------:R-:W-:-:S04]  /*17e0*/  SEL R2, RZ, 0x1, P0 ;  /* 0x00000001ff027807 */ /* 0x000fc80000000000 */
[----:B------:R-:W-:-:S05]  /*17f0*/  LOP3.LUT R2, R7, R2, RZ, 0x3c, !PT ;  /* 0x0000000207027212 */ /* 0x000fca00078e3cff */
[----:B------:R-:W-:Y:S01]  /*1800*/  IMAD.U32 R2, R2, -0x80000000, RZ ;  /* 0x8000000002027824 */ /* 0x000fe200078e00ff */
[----:B----4-:R-:W-:Y:S02]  /*1810*/  LEA R0, R0, R3, 0x18 ;  /* 0x0000000300007211 */ /* 0x010fe400078ec0ff */
[----:B------:R-:W-:-:S05]  /*1820*/  SEL R3, R4, RZ, P0 ;  /* 0x000000ff04037207 */ /* 0x000fca0000000000 */
[----:B------:R-:W-:-:S04]  /*1830*/  IMAD R0, R3, 0x8, R0 ;  /* 0x0000000803007824 */ /* 0x000fc800078e0200 */
[----:B------:R-:W4:Y:S02]  /*1840*/  SYNCS.PHASECHK.TRANS64.TRYWAIT P0, [R0+URZ+0x50], R2 ;  /* 0x00005002000075a7 */ /* 0x000f2400080011ff */
[----:B----4-:R-:W-:Y:S05]  /*1850*/  @!P0 BRA `(.L_x_29) ;  /* 0x0000002800848947 */ /* 0x010fea0003800000 */
.L_x_22:
[----:B------:R-:W-:-:S13]  /*1860*/  ISETP.GT.AND P0, PT, R71, 0x3, PT ;  /* 0x000000034700780c */ /* 0x000fda0003f04270 */
[----:B-12345:R-:W-:Y:S05]  /*1870*/  @P0 EXIT ;  /* 0x000000000000094d */ /* 0x03efea0003800000 */
[----:B------:R-:W-:-:S13]  /*1880*/  ISETP.NE.AND P0, PT, R71, RZ, PT ;  /* 0x000000ff4700720c */ /* 0x000fda0003f05270 */
[----:B------:R-:W-:Y:S05]  /*1890*/  @P0 BRA `(.L_x_30) ;  /* 0x0000000000b80947 */ /* 0x000fea0003800000 */
[----:B------:R-:W1:Y:S01]  /*18a0*/  S2UR UR6, SR_CgaCtaId ;  /* 0x00000000000679c3 */ /* 0x000e620000008800 */
[----:B------:R-:W-:Y:S01]  /*18b0*/  NOP ;  /* 0x0000000000007918 */ /* 0x000fe20000000000 */
[----:B------:R-:W-:Y:S01]  /*18c0*/  UMOV UR4, 0x40 ;  /* 0x0000004000047882 */ /* 0x000fe20000000000 */
[----:B------:R-:W-:Y:S01]  /*18d0*/  UMOV UR5, 0x400 ;  /* 0x0000040000057882 */ /* 0x000fe20000000000 */
[----:B-1----:R-:W-:Y:S02]  /*18e0*/  ULEA UR4, UR6, UR4, 0x18 ;  /* 0x0000000406047291 */ /* 0x002fe4000f8ec0ff */
[----:B------:R-:W-:-:S07]  /*18f0*/  ULEA UR5, UR6, UR5, 0x18 ;  /* 0x0000000506057291 */ /* 0x000fce000f8ec0ff */
[----:B------:R-:W1:Y:S02]  /*1900*/  LDS.U8 R0, [UR4] ;  /* 0x00000004ff007984 */ /* 0x000e640008000000 */
[----:B-1----:R-:W-:-:S13]  /*1910*/  ISETP.NE.AND P0, PT, R0, RZ, PT ;  /* 0x000000ff0000720c */ /* 0x002fda0003f05270 */
[----:B------:R-:W-:Y:S05]  /*1920*/  @P0 BRA `(.L_x_31) ;  /* 0x00000000007c0947 */ /* 0x000fea0003800000 */
[----:B------:R-:W-:-:S13]  /*1930*/  ELECT P0, URZ, PT ;  /* 0x0000000000ff782f */ /* 0x000fda0003800000 */
[----:B------:R-:W-:Y:S05]  /*1940*/  @!P0 BRA `(.L_x_32) ;  /* 0x0000000000848947 */ /* 0x000fea0003800000 */
[----:B------:R-:W-:Y:S01]  /*1950*/  UMOV UR4, 0x8 ;  /* 0x0000000800047882 */ /* 0x000fe20000000000 */
[----:B------:R-:W-:-:S04]  /*1960*/  IMAD.MOV.U32 R2, RZ, RZ, 0xff ;  /* 0x000000ffff027424 */ /* 0x000fc800078e00ff */
[----:B------:R-:W-:Y:S04]  /*1970*/  DEPBAR.LE SB1, 0x36 ;  /* 0x00009d800000791a */ /* 0x000fe80000000000 */
[----:B------:R-:W1:Y:S02]  /*1980*/  UTCATOMSWS.FIND_AND_SET.ALIGN UP0, UR4, UR4 ;  /* 0x00000004000475e3 */ /* 0x000e640008000800 */
[----:B-1----:R-:W-:Y:S01]  /*1990*/  PLOP3.LUT P0, PT, PT, PT, UP0, 0x80, 0x8 ;  /* 0x000000000008781c */ /* 0x002fe20003f0f008 */
[----:B------:R-:W-:-:S03]  /*19a0*/  IMAD.U32 R7, RZ, RZ, UR4 ;  /* 0x00000004ff077e24 */ /* 0x000fc6000f8e00ff */
[----:B------:R-:W-:-:S04]  /*19b0*/  SEL R0, RZ, 0xffffffff, !P0 ;  /* 0xffffffffff007807 */ /* 0x000fc80004000000 */
[----:B------:R-:W-:Y:S01]  /*19c0*/  ISETP.NE.AND P0, PT, R0, RZ, PT ;  /* 0x000000ff0000720c */ /* 0x000fe20003f05270 */
[----:B------:R-:W-:-:S12]  /*19d0*/  IMAD.MOV.U32 R0, RZ, RZ, 0x1 ;  /* 0x00000001ff007424 */ /* 0x000fd800078e00ff */
[----:B------:R-:W-:Y:S05]  /*19e0*/  @P0 BRA `(.L_x_33) ;  /* 0x0000000000240947 */ /* 0x000fea0003800000 */
.L_x_34:
[----:B------:R-:W-:Y:S05]  /*19f0*/  NANOSLEEP 0x64 ;  /* 0x000000640000795d */ /* 0x000fea0003800000 */
[----:B------:R-:W-:-:S05]  /*1a00*/  UMOV UR4, 0x8 ;  /* 0x0000000800047882 */ /* 0x000fca0000000000 */
[----:B------:R-:W-:Y:S04]  /*1a10*/  DEPBAR.LE SB1, 0x36 ;  /* 0x00009d800000791a */ /* 0x000fe80000000000 */
[----:B------:R-:W1:Y:S02]  /*1a20*/  UTCATOMSWS.FIND_AND_SET.ALIGN UP0, UR4, UR4 ;  /* 0x00000004000475e3 */ /* 0x000e640008000800 */
[----:B-1----:R-:W-:Y:S01]  /*1a30*/  PLOP3.LUT P0, PT, PT, PT, UP0, 0x80, 0x8 ;  /* 0x000000000008781c */ /* 0x002fe20003f0f008 */
[----:B------:R-:W-:-:S03]  /*1a40*/  IMAD.U32 R7, RZ, RZ, UR4 ;  /* 0x00000004ff077e24 */ /* 0x000fc6000f8e00ff */
[----:B------:R-:W-:-:S04]  /*1a50*/  SEL R3, RZ, 0xffffffff, !P0 ;  /* 0xffffffffff037807 */ /* 0x000fc80004000000 */
[----:B------:R-:W-:-:S13]  /*1a60*/  ISETP.NE.AND P0, PT, R3, RZ, PT ;  /* 0x000000ff0300720c */ /* 0x000fda0003f05270 */
[----:B------:R-:W-:Y:S05]  /*1a70*/  @!P0 BRA `(.L_x_34) ;  /* 0xfffffffc00dc8947 */ /* 0x000fea000383ffff */
.L_x_33:
[C---:B------:R-:W-:Y:S01]  /*1a80*/  VIADD R3, R7.reuse, 0x10 ;  /* 0x0000001007037836 */ /* 0x040fe20000000000 */
[----:B------:R-:W-:Y:S01]  /*1a90*/  UMOV UR4, 0x50 ;  /* 0x0000005000047882 */ /* 0x000fe20000000000 */
[----:B------:R-:W-:Y:S01]  /*1aa0*/  SHF.L.U32 R2, R2, R7, RZ ;  /* 0x0000000702027219 */ /* 0x000fe200000006ff */
[----:B------:R-:W-:Y:S01]  /*1ab0*/  ULEA UR4, UR6, UR4, 0x18 ;  /* 0x0000000406047291 */ /* 0x000fe2000f8ec0ff */
[----:B------:R-:W-:Y:S01]  /*1ac0*/  IMAD.SHL.U32 R7, R7, 0x20, RZ ;  /* 0x0000002007077824 */ /* 0x000fe200078e00ff */
[----:B------:R-:W-:-:S04]  /*1ad0*/  SHF.L.U32 R3, R0, R3, RZ ;  /* 0x0000000300037219 */ /* 0x000fc800000006ff */
[----:B------:R-:W-:-:S05]  /*1ae0*/  LOP3.LUT R2, R3, R2, RZ, 0xfc, !PT ;  /* 0x0000000203027212 */ /* 0x000fca00078efcff */
[----:B------:R1:W-:Y:S04]  /*1af0*/  ATOMS.OR RZ, [UR4], R2 ;  /* 0x00000002ffff798c */ /* 0x0003e8000b000004 */
[----:B------:R1:W-:Y:S01]  /*1b00*/  STS [UR5+0x68], R7 ;  /* 0x00006807ff007988 */ /* 0x0003e20008000805 */
[----:B------:R-:W-:Y:S05]  /*1b10*/  BRA `(.L_x_32) ;  /* 0x0000000000107947 */ /* 0x000fea0003800000 */
.L_x_31:
[----:B------:R-:W-:Y:S02]  /*1b20*/  MOV R0, 0xffffffff ;  /* 0xffffffff00007802 */ /* 0x000fe40000000f00 */
[----:B------:R-:W-:-:S03]  /*1b30*/  MOV R2, 0x1b60 ;  /* 0x00001b6000027802 */ /* 0x000fc60000000f00 */
[----:B------:R1:W-:Y:S04]  /*1b40*/  STS [UR5+0x68], R0 ;  /* 0x00006800ff007988 */ /* 0x0003e80008000805 */
[----:B-1----:R-:W-:Y:S05]  /*1b50*/  CALL.REL.NOINC `($__internal_1_$__cuda_sm10x_tcgen05_guardrail_trap_phase_invalid_during_alloc) ;  /* 0x0000002800007944 */ /* 0x002fea0003c00000 */
.L_x_32:
[----:B------:R-:W-:Y:S05]  /*1b60*/  WARPSYNC.ALL ;  /* 0x0000000000007948 */ /* 0x000fea0003800000 */
[----:B------:R-:W-:Y:S01]  /*1b70*/  NOP ;  /* 0x0000000000007918 */ /* 0x000fe20000000000 */
.L_x_30:
[----:B------:R-:W2:Y:S08]  /*1b80*/  S2UR UR4, SR_CgaCtaId ;  /* 0x00000000000479c3 */ /* 0x000eb00000008800 */
[----:B------:R-:W-:Y:S01]  /*1b90*/  BAR.SYNC.DEFER_BLOCKING 0x2, 0xa0 ;  /* 0x0082800000007b1d */ /* 0x000fe20000010000 */
[C---:B------:R-:W-:Y:S02]  /*1ba0*/  IMAD.SHL.U32 R0, R5.reuse, 0x80, RZ ;  /* 0x0000008005007824 */ /* 0x040fe400078e00ff */
[----:B------:R-:W-:-:S03]  /*1bb0*/  IMAD.SHL.U32 R3, R5, 0x40, RZ ;  /* 0x0000004005037824 */ /* 0x000fc600078e00ff */
[----:B------:R-:W-:Y:S02]  /*1bc0*/  UMOV UR5, 0x400 ;  /* 0x0000040000057882 */ /* 0x000fe40000000000 */
[----:B------:R-:W3:Y:S01]  /*1bd0*/  S2UR UR22, SR_CTAID.Z ;  /* 0x00000000001679c3 */ /* 0x000ee20000002700 */
[----:B------:R-:W-:-:S04]  /*1be0*/  LOP3.LUT R0, R0, 0x780, RZ, 0xc0, !PT ;  /* 0x0000078000007812 */ /* 0x000fc800078ec0ff */
[----:B------:R-:W-:-:S04]  /*1bf0*/  LOP3.LUT R0, R0, 0x3800, R3, 0xf8, !PT ;  /* 0x0000380000007812 */ /* 0x000fc800078ef803 */
[----:B------:R-:W-:Y:S01]  /*1c00*/  LOP3.LUT R0, R0, 0x10, R5, 0xf8, !PT ;  /* 0x0000001000007812 */ /* 0x000fe200078ef805 */
[----:B--2---:R-:W-:-:S06]  /*1c10*/  ULEA UR4, UR4, UR5, 0x18 ;  /* 0x0000000504047291 */ /* 0x004fcc000f8ec0ff */
[----:B------:R-:W-:Y:S01]  /*1c20*/  VIADD R0, R0, UR4 ;  /* 0x0000000400007c36 */ /* 0x000fe20008000000 */
[----:B---3--:R-:W-:Y:S02]  /*1c30*/  UISETP.GT.U32.AND UP0, UPT, UR22, 0xff, UPT ;  /* 0x000000ff1600788c */ /* 0x008fe4000bf04070 */
[----:B------:R-:W2:Y:S07]  /*1c40*/  LDS R70, [UR4+0x68] ;  /* 0x00006804ff467984 */ /* 0x000eae0008000800 */
[----:B------:R-:W-:Y:S05]  /*1c50*/  BRA.U UP0, `(.L_x_35) ;  /* 0x0000002100347547 */ /* 0x000fea000b800000 */
[----:B------:R-:W3:Y:S01]  /*1c60*/  LDCU.64 UR4, c[0x0][0x5c0] ;  /* 0x0000b800ff0477ac */ /* 0x000ee20008000a00 */
[C---:B-1----:R-:W-:Y:S02]  /*1c70*/  VIADD R2, R0.reuse, 0x8420 ;  /* 0x0000842000027836 */ /* 0x042fe40000000000 */
[C---:B------:R-:W-:Y:S01]  /*1c80*/  VIADD R3, R0.reuse, 0x8440 ;  /* 0x0000844000037836 */ /* 0x040fe20000000000 */
[----:B------:R-:W1:Y:S01]  /*1c90*/  LDCU.64 UR24, c[0x0][0x348] ;  /* 0x00006900ff1877ac */ /* 0x000e620008000a00 */
[C---:B------:R-:W-:Y:S01]  /*1ca0*/  VIADD R4, R0.reuse, 0x8460 ;  /* 0x0000846000047836 */ /* 0x040fe20000000000 */
[----:B------:R-:W-:Y:S01]  /*1cb0*/  SHF.R.U32.HI R67, RZ, 0x3, R2 ;  /* 0x00000003ff437819 */ /* 0x000fe20000011602 */
[----:B------:R-:W-:Y:S01]  /*1cc0*/  VIADD R7, R0, 0x8400 ;  /* 0x0000840000077836 */ /* 0x000fe20000000000 */
[----:B------:R-:W-:Y:S01]  /*1cd0*/  SHF.R.U32.HI R68, RZ, 0x3, R3 ;  /* 0x00000003ff447819 */ /* 0x000fe20000011603 */
[----:B------:R-:W-:Y:S01]  /*1ce0*/  IMAD.U32 R5, R5, 0x10000, RZ ;  /* 0x0001000005057824 */ /* 0x000fe200078e00ff */
[----:B------:R-:W-:Y:S01]  /*1cf0*/  LOP3.LUT R67, R2, 0x70, R67, 0x78, !PT ;  /* 0x0000007002437812 */ /* 0x000fe200078e7843 */
[C---:B------:R-:W-:Y:S01]  /*1d00*/  VIADD R2, R0.reuse, 0x460 ;  /* 0x0000046000027836 */ /* 0x040fe20000000000 */
[----:B------:R-:W-:Y:S01]  /*1d10*/  LOP3.LUT R68, R3, 0x70, R68, 0x78, !PT ;  /* 0x0000007003447812 */ /* 0x000fe200078e7844 */
[----:B------:R-:W-:Y:S01]  /*1d20*/  VIADD R3, R0, 0x440 ;  /* 0x0000044000037836 */ /* 0x000fe20000000000 */
[----:B------:R-:W-:Y:S01]  /*1d30*/  LOP3.LUT R5, R5, 0xe00000, RZ, 0xc0, !PT ;  /* 0x00e0000005057812 */ /* 0x000fe200078ec0ff */
[----:B------:R-:W-:Y:S01]  /*1d40*/  IMAD.MOV.U32 R60, RZ, RZ, RZ ;  /* 0x000000ffff3c7224 */ /* 0x000fe200078e00ff */
[----:B------:R-:W-:Y:S01]  /*1d50*/  SHF.R.U32.HI R65, RZ, 0x3, R2 ;  /* 0x00000003ff417819 */ /* 0x000fe20000011602 */
[----:B------:R-:W-:Y:S01]  /*1d60*/  UMOV UR11, URZ ;  /* 0x000000ff000b7c82 */ /* 0x000fe20008000000 */
[----:B---3--:R-:W-:Y:S01]  /*1d70*/  UIMAD.WIDE.U32 UR6, UR22, UR5, URZ ;  /* 0x00000005160672a5 */ /* 0x008fe2000f8e00ff */
[----:B------:R-:W-:Y:S01]  /*1d80*/  SHF.R.U32.HI R64, RZ, 0x3, R3 ;  /* 0x00000003ff407819 */ /* 0x000fe20000011603 */
[----:B--2---:R-:W-:Y:S01]  /*1d90*/  IMAD.IADD R62, R70, 0x1, R5 ;  /* 0x00000001463e7824 */ /* 0x004fe200078e0205 */
[----:B------:R-:W-:Y:S01]  /*1da0*/  LOP3.LUT R65, R2, 0x70, R65, 0x78, !PT ;  /* 0x0000007002417812 */ /* 0x000fe200078e7841 */
[----:B------:R-:W-:Y:S01]  /*1db0*/  UIADD3 UR5, UPT, UPT, UR22, -UR7, URZ ;  /* 0x8000000716057290 */ /* 0x000fe2000fffe0ff */
[C---:B------:R-:W-:Y:S01]  /*1dc0*/  VIADD R2, R0.reuse, 0x420 ;  /* 0x0000042000027836 */ /* 0x040fe20000000000 */
[----:B------:R-:W-:Y:S01]  /*1dd0*/  SHF.R.U32.HI R69, RZ, 0x3, R4 ;  /* 0x00000003ff457819 */ /* 0x000fe20000011604 */
[----:B------:R-:W-:Y:S01]  /*1de0*/  VIADD R0, R0, 0x400 ;  /* 0x0000040000007836 */ /* 0x000fe20000000000 */
[----:B------:R-:W-:Y:S01]  /*1df0*/  USHF.R.U32.HI UR5, URZ, UR20, UR5 ;  /* 0x00000014ff057299 */ /* 0x000fe20008011605 */
[----:B------:R-:W-:-:S02]  /*1e00*/  SHF.R.U32.HI R66, RZ, 0x3, R7 ;  /* 0x00000003ff427819 */ /* 0x000fc40000011607 */
[----:B------:R-:W2:Y:S01]  /*1e10*/  LDCU UR6, c[0x0][0x5d0] ;  /* 0x0000ba00ff0677ac */ /* 0x000ea20008000800 */
[----:B------:R-:W-:Y:S02]  /*1e20*/  SHF.R.U32.HI R63, RZ, 0x3, R2 ;  /* 0x00000003ff3f7819 */ /* 0x000fe40000011602 */
[----:B------:R-:W-:Y:S01]  /*1e30*/  SHF.R.U32.HI R61, RZ, 0x3, R0 ;  /* 0x00000003ff3d7819 */ /* 0x000fe20000011600 */
[----:B------:R-:W-:Y:S01]  /*1e40*/  UIADD3 UR5, UPT, UPT, UR7, UR5, URZ ;  /* 0x0000000507057290 */ /* 0x000fe2000fffe0ff */
[----:B------:R-:W-:Y:S01]  /*1e50*/  LOP3.LUT R64, R3, 0x70, R64, 0x78, !PT ;  /* 0x0000007003407812 */ /* 0x000fe200078e7840 */
[----:B------:R-:W-:Y:S01]  /*1e60*/  IMAD.MOV.U32 R3, RZ, RZ, RZ ;  /* 0x000000ffff037224 */ /* 0x000fe200078e00ff */
[----:B------:R-:W-:Y:S01]  /*1e70*/  LOP3.LUT R69, R4, 0x70, R69, 0x78, !PT ;  /* 0x0000007004457812 */ /* 0x000fe200078e7845 */
[----:B------:R-:W-:Y:S01]  /*1e80*/  USHF.R.U32.HI UR14, URZ, UR19, UR5 ;  /* 0x00000013ff0e7299 */ /* 0x000fe20008011605 */
[----:B------:R-:W-:Y:S02]  /*1e90*/  LOP3.LUT R66, R7, 0x70, R66, 0x78, !PT ;  /* 0x0000007007427812 */ /* 0x000fe400078e7842 */
[----:B------:R-:W-:Y:S01]  /*1ea0*/  LOP3.LUT R63, R2, 0x70, R63, 0x78, !PT ;  /* 0x00000070023f7812 */ /* 0x000fe200078e783f */
[----:B------:R-:W-:Y:S01]  /*1eb0*/  UIADD3 UR14, UPT, UPT, -UR14, URZ, URZ ;  /* 0x000000ff0e0e7290 */ /* 0x000fe2000fffe1ff */
[----:B------:R-:W-:-:S03]  /*1ec0*/  LOP3.LUT R61, R0, 0x70, R61, 0x78, !PT ;  /* 0x00000070003d7812 */ /* 0x000fc600078e783d */
[----:B------:R-:W-:Y:S01]  /*1ed0*/  UIMAD UR14, UR4, UR14, UR22 ;  /* 0x0000000e040e72a4 */ /* 0x000fe2000f8e0216 */
[----:B------:R-:W3:Y:S03]  /*1ee0*/  LDCU.64 UR4, c[0x0][0x5d8] ;  /* 0x0000bb00ff0477ac */ /* 0x000ee60008000a00 */
[----:B--2---:R-:W-:-:S04]  /*1ef0*/  UIMAD.WIDE.U32 UR6, UR14, UR6, URZ ;  /* 0x000000060e0672a5 */ /* 0x004fc8000f8e00ff */
[----:B------:R-:W-:-:S04]  /*1f00*/  UIADD3 UR6, UPT, UPT, UR14, -UR7, URZ ;  /* 0x800000070e067290 */ /* 0x000fc8000fffe0ff */
[----:B------:R-:W-:-:S04]  /*1f10*/  USHF.R.U32.HI UR6, URZ, UR18, UR6 ;  /* 0x00000012ff067299 */ /* 0x000fc80008011606 */
[----:B------:R-:W-:-:S04]  /*1f20*/  UIADD3 UR6, UPT, UPT, UR7, UR6, URZ ;  /* 0x0000000607067290 */ /* 0x000fc8000fffe0ff */
[----:B------:R-:W-:-:S04]  /*1f30*/  USHF.R.U32.HI UR6, URZ, UR15, UR6 ;  /* 0x0000000fff067299 */ /* 0x000fc80008011606 */
[----:B---3--:R-:W-:-:S07]  /*1f40*/  UIMAD.WIDE.U32 UR8, UR6, UR5, URZ ;  /* 0x00000005060872a5 */ /* 0x008fce000f8e00ff */
[----:B------:R-:W-:Y:S02]  /*1f50*/  UMOV UR5, UR9 ;  /* 0x0000000900057c82 */ /* 0x000fe40008000000 */
[----:B------:R-:W-:Y:S02]  /*1f60*/  UIADD3 UR27, UPT, UPT, UR6, -UR5, URZ ;  /* 0x80000005061b7290 */ /* 0x000fe4000fffe0ff */
[----:B------:R-:W2:Y:S02]  /*1f70*/  LDCU UR9, c[0x0][0x374] ;  /* 0x00006e80ff0977ac */ /* 0x000ea40008000800 */
[----:B------:R-:W-:Y:S01]  /*1f80*/  USHF.R.U32.HI UR27, URZ, UR17, UR27 ;  /* 0x00000011ff1b7299 */ /* 0x000fe2000801161b */
[----:B------:R-:W2:Y:S03]  /*1f90*/  LDCU UR8, c[0x0][0x370] ;  /* 0x00006e00ff0877ac */ /* 0x000ea60008000800 */
[----:B------:R-:W-:Y:S01]  /*1fa0*/  UIADD3 UR27, UPT, UPT, UR5, UR27, URZ ;  /* 0x0000001b051b7290 */ /* 0x000fe2000fffe0ff */
[----:B------:R-:W3:Y:S01]  /*1fb0*/  S2UR UR5, SR_CTAID.X ;  /* 0x00000000000579c3 */ /* 0x000ee20000002500 */
[----:B------:R-:W4:Y:S02]  /*1fc0*/  LDCU UR7, c[0x0][0x378] ;  /* 0x00006f00ff0777ac */ /* 0x000f240008000800 */
[----:B------:R-:W-:-:S04]  /*1fd0*/  USHF.R.U32.HI UR27, URZ, UR16, UR27 ;  /* 0x00000010ff1b7299 */ /* 0x000fc8000801161b */
[----:B------:R-:W-:-:S04]  /*1fe0*/  UIADD3 UR27, UPT, UPT, -UR27, URZ, URZ ;  /* 0x000000ff1b1b7290 */ /* 0x000fc8000fffe1ff */
[----:B------:R-:W-:Y:S01]  /*1ff0*/  UIMAD UR27, UR4, UR27, UR6 ;  /* 0x0000001b041b72a4 */ /* 0x000fe2000f8e0206 */
[----:B------:R-:W5:Y:S01]  /*2000*/  LDCU UR4, c[0x0][0x5cc] ;  /* 0x0000b980ff0477ac */ /* 0x000f620008000800 */
[----:B--2---:R-:W-:Y:S02]  /*2010*/  UIMAD UR9, UR9, UR8, URZ ;  /* 0x00000008090972a4 */ /* 0x004fe4000f8e02ff */
[----:B------:R-:W-:Y:S02]  /*2020*/  UIADD3 UR6, UPT, UPT, -UR6, URZ, URZ ;  /* 0x000000ff06067290 */ /* 0x000fe4000fffe1ff */
[----:B---3--:R-:W-:Y:S02]  /*2030*/  USHF.L.U32 UR8, UR5, 0x6, URZ ;  /* 0x0000000605087899 */ /* 0x008fe400080006ff */
[----:B----4-:R-:W-:Y:S02]  /*2040*/  UIMAD UR5, UR9, UR7, URZ ;  /* 0x00000007090572a4 */ /* 0x010fe4000f8e02ff */
[----:B------:R-:W-:-:S02]  /*2050*/  ULOP3.LUT UR7, UR8, 0xc0, URZ, 0xc0, !UPT ;  /* 0x000000c008077892 */ /* 0x000fc4000f8ec0ff */
[----:B------:R-:W-:Y:S02]  /*2060*/  USHF.R.S32.HI UR21, URZ, 0x1f, UR5 ;  /* 0x0000001fff157899 */ /* 0x000fe40008011405 */
[----:B-----5:R-:W-:Y:S02]  /*2070*/  UIMAD UR14, UR4, UR6, UR14 ;  /* 0x00000006040e72a4 */ /* 0x020fe4000f8e020e */
[----:B-1----:R-:W-:-:S12]  /*2080*/  ULEA.HI UR21, UR21, UR5, URZ, 0x2 ;  /* 0x0000000515157291 */ /* 0x002fd8000f8f10ff */
.L_x_39:
[----:B------:R-:W1:Y:S01]  /*2090*/  S2R R0, SR_CgaCtaId ;  /* 0x0000000000007919 */ /* 0x000e620000008800 */
[----:B------:R-:W-:Y:S01]  /*20a0*/  MOV R5, 0x400 ;  /* 0x0000040000057802 */ /* 0x000fe20000000f00 */
[----:B------:R-:W2:Y:S01]  /*20b0*/  S2UR UR23, SR_CgaCtaId ;  /* 0x00000000001779c3 */ /* 0x000ea20000008800 */
[----:B------:R-:W-:Y:S01]  /*20c0*/  UIADD3 UR30, UP1, UPT, UR24, 0x140, URZ ;  /* 0x00000140181e7890 */ /* 0x000fe2000ff3e0ff */
[----:B------:R-:W-:Y:S01]  /*20d0*/  ISETP.NE.AND P0, PT, R71, RZ, PT ;  /* 0x000000ff4700720c */ /* 0x000fe20003f05270 */
[----:B------:R-:W-:Y:S01]  /*20e0*/  UIADD3 UR28, UP0, UPT, UR24, 0x1c0, URZ ;  /* 0x000001c0181c7890 */ /* 0x000fe2000ff1e0ff */
[----:B------:R-:W-:Y:S01]  /*20f0*/  UMOV UR4, 0x400 ;  /* 0x0000040000047882 */ /* 0x000fe20000000000 */
[----:B------:R-:W-:Y:S01]  /*2100*/  UIADD3.X UR31, UPT, UPT, URZ, UR25, URZ, UP1, !UPT ;  /* 0x00000019ff1f7290 */ /* 0x000fe20008ffe4ff */
[----:B------:R-:W3:Y:S01]  /*2110*/  LDCU UR26, c[0x0][0x5e4] ;  /* 0x0000bc80ff1a77ac */ /* 0x000ee20008000800 */
[----:B------:R-:W-:Y:S02]  /*2120*/  ULEA UR14, UR14, UR7, 0x8 ;  /* 0x000000070e0e7291 */ /* 0x000fe4000f8e40ff */
[----:B------:R-:W-:-:S02]  /*2130*/  UIADD3.X UR29, UPT, UPT, URZ, UR25, URZ, UP0, !UPT ;  /* 0x00000019ff1d7290 */ /* 0x000fc400087fe4ff */
[----:B------:R-:W-:Y:S02]  /*2140*/  UPLOP3.LUT UP1, UPT, UPT, UPT, UPT, 0x80, 0x8 ;  /* 0x000000000008789c */ /* 0x000fe40003f2f070 */
[----:B--2---:R-:W-:Y:S01]  /*2150*/  ULEA UR23, UR23, UR4, 0x18 ;  /* 0x0000000417177291 */ /* 0x004fe2000f8ec0ff */
[----:B-1----:R-:W-:Y:S01]  /*2160*/  LEA R0, R0, R5, 0x18 ;  /* 0x0000000500007211 */ /* 0x002fe200078ec0ff */
[----:B------:R-:W-:-:S04]  /*2170*/  IMAD.U32 R5, R60, -0x80000000, RZ ;  /* 0x800000003c057824 */ /* 0x000fc800078e00ff */
[----:B------:R-:W-:-:S04]  /*2180*/  IMAD R0, R3, 0x8, R0 ;  /* 0x0000000803007824 */ /* 0x000fc800078e0200 */
[----:B------:R-:W1:Y:S02]  /*2190*/  SYNCS.PHASECHK.TRANS64.TRYWAIT P1, [R0+URZ+0x40], R5 ;  /* 0x00004005000075a7 */ /* 0x000e6400080211ff */
[----:B-1-3--:R-:W-:Y:S05]  /*21a0*/  @!P1 BRA `(.L_x_36) ;  /* 0x0000002000489947 */ /* 0x00afea0003800000 */
.L_x_53:
[----:B------:R-:W-:Y:S01]  /*21b0*/  LEA R2, R3, R62, 0x14 ;  /* 0x0000003e03027211 */ /* 0x000fe200078ea0ff */
[----:B------:R-:W-:-:S06]  /*21c0*/  UMOV UR5, URZ ;  /* 0x000000ff00057c82 */ /* 0x000fcc0008000000 */
.L_x_38:
[----:B------:R-:W-:Y:S02]  /*21d0*/  USHF.L.U32 UR13, UR5, 0x6, URZ ;  /* 0x00000006050d7899 */ /* 0x000fe400080006ff */
[----:B------:R-:W-:Y:S02]  /*21e0*/  ULEA UR6, UR11, UR5, 0x2 ;  /* 0x000000050b067291 */ /* 0x000fe4000f8e10ff */
[----:B------:R-:W-:Y:S02]  /*21f0*/  USHF.R.U32.HI UR8, URZ, 0x1, UR5 ;  /* 0x00000001ff087899 */ /* 0x000fe40008011605 */
[----:B--2---:R-:W-:Y:S01]  /*2200*/  IADD3 R4, PT, PT, R2, UR13, RZ ;  /* 0x0000000d02047c10 */ /* 0x004fe2000fffe0ff */
[----:B------:R-:W-:Y:S02]  /*2210*/  USHF.R.S32.HI UR12, URZ, 0x1f, UR6 ;  /* 0x0000001fff0c7899 */ /* 0x000fe40008011406 */
[----:B------:R-:W-:Y:S01]  /*2220*/  ULEA UR8, UR11, UR8, 0x2 ;  /* 0x000000080b087291 */ /* 0x000fe2000f8e10ff */
[----:B------:R-:W-:Y:S01]  /*2230*/  R2UR UR4, R4 ;  /* 0x00000000040472ca */ /* 0x000fe200000e0000 */
[----:B------:R-:W-:-:S04]  /*2240*/  ULEA.HI UR12, UR12, UR6, URZ, 0x2 ;  /* 0x000000060c0c7291 */ /* 0x000fc8000f8f10ff */
[----:B------:R-:W-:-:S04]  /*2250*/  ULOP3.LUT UR12, UR12, 0xfffffffc, URZ, 0xc0, !UPT ;  /* 0xfffffffc0c0c7892 */ /* 0x000fc8000f8ec0ff */
[----:B------:R-:W-:Y:S02]  /*2260*/  UIADD3 UR12, UPT, UPT, UR6, -UR12, URZ ;  /* 0x8000000c060c7290 */ /* 0x000fe4000fffe0ff */
[----:B------:R-:W-:Y:S02]  /*2270*/  UIADD3 UR6, UPT, UPT, UR6, 0x1, URZ ;  /* 0x0000000106067890 */ /* 0x000fe4000fffe0ff */
[----:B------:R-:W2:Y:S02]  /*2280*/  LDTM.16dp256bit.x8 R16, tmem[UR4+0x40] ;  /* 0x00004004001079ee */ /* 0x000ea400081a0000 */
[----:B--2---:R-:W-:Y:S01]  /*2290*/  FMUL R35, R35, UR26 ;  /* 0x0000001a23237c20 */ /* 0x004fe20008400000 */
[----:B------:R-:W-:Y:S01]  /*22a0*/  FMUL R58, R37, UR26 ;  /* 0x0000001a253a7c20 */ /* 0x000fe20008400000 */
[----:B-1----:R-:W-:Y:S01]  /*22b0*/  FMUL R5, R36, UR26 ;  /* 0x0000001a24057c20 */ /* 0x002fe20008400000 */
[----:B------:R-:W-:Y:S01]  /*22c0*/  FMUL R19, R19, UR26 ;  /* 0x0000001a13137c20 */ /* 0x000fe20008400000 */
        /* <DEDUP_REMOVED lines=18> */
[----:B------:R-:W-:Y:S01]  /*23f0*/  FMUL R8, R35, -1.4426950216293334961 ;  /* 0xbfb8aa3b23087820 */ /* 0x000fe20000400000 */
        /* <DEDUP_REMOVED lines=21> */
[----:B------:R-:W1:Y:S01]  /*2550*/  MUFU.EX2 R8, R8 ;  /* 0x0000000800087308 */ /* 0x000e620000000800 */
[----:B------:R-:W-:Y:S01]  /*2560*/  FMUL R39, R39, UR26 ;  /* 0x0000001a27277c20 */ /* 0x000fe20008400000 */
[----:B------:R-:W-:Y:S01]  /*2570*/  FMUL R38, R38, UR26 ;  /* 0x0000001a26267c20 */ /* 0x000fe20008400000 */
[----:B------:R-:W-:Y:S01]  /*2580*/  FMUL R43, R43, UR26 ;  /* 0x0000001a2b2b7c20 */ /* 0x000fe20008400000 */
[----:B------:R-:W-:Y:S01]  /*2590*/  FMUL R42, R42, UR26 ;  /* 0x0000001a2a2a7c20 */ /* 0x000fe20008400000 */
[----:B------:R-:W-:Y:S01]  /*25a0*/  FMUL R47, R47, UR26 ;  /* 0x0000001a2f2f7c20 */ /* 0x000fe20008400000 */
[----:B------:R-:W-:-:S02]  /*25b0*/  FMUL R46, R46, UR26 ;  /* 0x0000001a2e2e7c20 */ /* 0x000fc40008400000 */
[----:B------:R-:W2:Y:S08]  /*25c0*/  MUFU.EX2 R7, R7 ;  /* 0x0000000700077308 */ /* 0x000eb00000000800 */
[----:B------:R-:W3:Y:S01]  /*25d0*/  MUFU.EX2 R49, R49 ;  /* 0x0000003100317308 */ /* 0x000ee20000000800 */
[----:B-1----:R-:W-:-:S07]  /*25e0*/  FADD R94, R8, 1 ;  /* 0x3f800000085e7421 */ /* 0x002fce0000000000 */
[----:B------:R-:W1:Y:S01]  /*25f0*/  MUFU.EX2 R36, R36 ;  /* 0x0000002400247308 */ /* 0x000e620000000800 */
[----:B--2---:R-:W-:-:S07]  /*2600*/  FADD R7, R7, 1 ;  /* 0x3f80000007077421 */ /* 0x004fce0000000000 */
[----:B------:R-:W2:Y:S01]  /*2610*/  MUFU.EX2 R11, R11 ;  /* 0x0000000b000b7308 */ /* 0x000ea20000000800 */
[----:B---3--:R-:W-:Y:S01]  /*2620*/  FADD R8, R49, 1 ;  /* 0x3f80000031087421 */ /* 0x008fe20000000000 */
[----:B------:R-:W-:-:S06]  /*2630*/  F2FP.BF16.F32.PACK_AB R49, R19, R18 ;  /* 0x000000121331723e */ /* 0x000fcc00000010ff */
[----:B------:R-:W3:Y:S01]  /*2640*/  MUFU.EX2 R51, R51 ;  /* 0x0000003300337308 */ /* 0x000ee20000000800 */
[----:B-1----:R-:W-:Y:S01]  /*2650*/  FADD R76, R36, 1 ;  /* 0x3f800000244c7421 */ /* 0x002fe20000000000 */
[----:B------:R-:W-:-:S06]  /*2660*/  MOV R36, UR12 ;  /* 0x0000000c00247c02 */ /* 0x000fcc0008000f00 */
[----:B------:R-:W1:Y:S01]  /*2670*/  MUFU.EX2 R50, R50 ;  /* 0x0000003200327308 */ /* 0x000e620000000800 */
[----:B--2---:R-:W-:-:S07]  /*2680*/  FADD R11, R11, 1 ;  /* 0x3f8000000b0b7421 */ /* 0x004fce0000000000 */
[----:B------:R-:W2:Y:S01]  /*2690*/  MUFU.EX2 R15, R15 ;  /* 0x0000000f000f7308 */ /* 0x000ea20000000800 */
[----:B---3--:R-:W-:-:S07]  /*26a0*/  FADD R51, R51, 1 ;  /* 0x3f80000033337421 */ /* 0x008fce0000000000 */
[----:B------:R-:W3:Y:S01]  /*26b0*/  MUFU.EX2 R55, R55 ;  /* 0x0000003700377308 */ /* 0x000ee20000000800 */
[----:B-1----:R-:W-:-:S07]  /*26c0*/  FADD R50, R50, 1 ;  /* 0x3f80000032327421 */ /* 0x002fce0000000000 */
        /* <DEDUP_REMOVED lines=26> */
[----:B------:R-:W2:Y:S01]  /*2870*/  MUFU.RCP R7, R7 ;  /* 0x0000000700077308 */ /* 0x000ea20000001000 */
[----:B---3--:R-:W-:-:S07]  /*2880*/  FADD R9, R9, 1 ;  /* 0x3f80000009097421 */ /* 0x008fce0000000000 */
[----:B------:R-:W3:Y:S01]  /*2890*/  MUFU.RCP R95, R51 ;  /* 0x00000033005f7308 */ /* 0x000ee20000001000 */
[----:B-1----:R-:W-:-:S07]  /*28a0*/  FADD R6, R6, 1 ;  /* 0x3f80000006067421 */ /* 0x002fce0000000000 */
[----:B------:R-:W1:Y:S01]  /*28b0*/  MUFU.RCP R88, R11 ;  /* 0x0000000b00587308 */ /* 0x000e620000001000 */
[C---:B--2---:R-:W-:Y:S01]  /*28c0*/  FMUL R92, R58.reuse, R7 ;  /* 0x000000073a5c7220 */ /* 0x044fe20000400000 */
[----:B------:R-:W-:-:S06]  /*28d0*/  F2FP.BF16.F32.PACK_AB R58, R58, R5 ;  /* 0x000000053a3a723e */ /* 0x000fcc00000010ff */
[----:B------:R-:W2:Y:S01]  /*28e0*/  MUFU.RCP R93, R50 ;  /* 0x00000032005d7308 */ /* 0x000ea20000001000 */
[----:B---3--:R-:W-:Y:S01]  /*28f0*/  FMUL R95, R32, R95 ;  /* 0x0000005f205f7220 */ /* 0x008fe20000400000 */
[----:B------:R-:W-:-:S06]  /*2900*/  F2FP.BF16.F32.PACK_AB R51, R23, R22 ;  /* 0x000000161733723e */ /* 0x000fcc00000010ff */
[----:B------:R-:W3:Y:S01]  /*2910*/  MUFU.RCP R94, R94 ;  /* 0x0000005e005e7308 */ /* 0x000ee20000001000 */
[----:B-1----:R-:W-:-:S07]  /*2920*/  FMUL R88, R33, R88 ;  /* 0x0000005821587220 */ /* 0x002fce0000400000 */
[----:B------:R-:W1:Y:S01]  /*2930*/  MUFU.RCP R8, R8 ;  /* 0x0000000800087308 */ /* 0x000e620000001000 */
[----:B--2---:R-:W-:Y:S01]  /*2940*/  FMUL R93, R34, R93 ;  /* 0x0000005d225d7220 */ /* 0x004fe20000400000 */
[----:B------:R-:W-:-:S06]  /*2950*/  F2FP.BF16.F32.PACK_AB R50, R21, R20 ;  /* 0x000000141532723e */ /* 0x000fcc00000010ff */
[----:B------:R-:W2:Y:S01]  /*2960*/  MUFU.RCP R85, R55 ;  /* 0x0000003700557308 */ /* 0x000ea20000001000 */
[----:B---3--:R-:W-:-:S07]  /*2970*/  FMUL R94, R35, R94 ;  /* 0x0000005e235e7220 */ /* 0x008fce0000400000 */
[----:B------:R3:W4:Y:S01]  /*2980*/  MUFU.RCP R86, R15 ;  /* 0x0000000f00567308 */ /* 0x0007220000001000 */
[----:B-1----:R-:W-:-:S07]  /*2990*/  FMUL R91, R5, R8 ;  /* 0x00000008055b7220 */ /* 0x002fce0000400000 */
[----:B------:R-:W1:Y:S01]  /*29a0*/  MUFU.RCP R83, R54 ;  /* 0x0000003600537308 */ /* 0x000e620000001000 */
[----:B--2---:R-:W-:Y:S01]  /*29b0*/  FMUL R85, R24, R85 ;  /* 0x0000005518557220 */ /* 0x004fe20000400000 */
[----:B------:R-:W-:-:S06]  /*29c0*/  F2FP.BF16.F32.PACK_AB R55, R31, R30 ;  /* 0x0000001e1f37723e */ /* 0x000fcc00000010ff */
[----:B------:R2:W5:Y:S01]  /*29d0*/  MUFU.RCP R84, R14 ;  /* 0x0000000e00547308 */ /* 0x0005620000001000 */
[----:B---3--:R-:W-:Y:S02]  /*29e0*/  HFMA2 R15, -RZ, RZ, 0, 0 ;  /* 0x00000000ff0f7431 */ /* 0x008fe400000001ff */
[----:B----4-:R-:W-:-:S05]  /*29f0*/  FMUL R86, R25, R86 ;  /* 0x0000005619567220 */ /* 0x010fca0000400000 */
[----:B------:R3:W4:Y:S01]  /*2a00*/  MUFU.RCP R81, R53 ;  /* 0x0000003500517308 */ /* 0x0007220000001000 */
[----:B-1----:R-:W-:Y:S01]  /*2a10*/  FMUL R83, R26, R83 ;  /* 0x000000531a537220 */ /* 0x002fe20000400000 */
[----:B------:R-:W-:-:S06]  /*2a20*/  F2FP.BF16.F32.PACK_AB R54, R29, R28 ;  /* 0x0000001c1d36723e */ /* 0x000fcc00000010ff */
[----:B------:R1:W1:Y:S01]  /*2a30*/  MUFU.RCP R82, R13 ;  /* 0x0000000d00527308 */ /* 0x0002620000001000 */
[----:B--2---:R-:W-:Y:S01]  /*2a40*/  LEA R14, R36, R61, 0xd ;  /* 0x0000003d240e7211 */ /* 0x004fe200078e68ff */
[----:B-----5:R-:W-:-:S03]  /*2a50*/  FMUL R84, R27, R84 ;  /* 0x000000541b547220 */ /* 0x020fc60000400000 */
[----:B------:R-:W-:-:S03]  /*2a60*/  MOV R89, R14 ;  /* 0x0000000e00597202 */ /* 0x000fc60000000f00 */
[----:B------:R2:W5:Y:S01]  /*2a70*/  MUFU.RCP R79, R52 ;  /* 0x00000034004f7308 */ /* 0x0005620000001000 */
[----:B---3--:R-:W-:Y:S01]  /*2a80*/  F2FP.BF16.F32.PACK_AB R53, R27, R26 ;  /* 0x0000001a1b35723e */ /* 0x008fe200000010ff */
[----:B----4-:R-:W-:-:S06]  /*2a90*/  FMUL R81, R28, R81 ;  /* 0x000000511c517220 */ /* 0x010fcc0000400000 */
[----:B------:R3:W4:Y:S01]  /*2aa0*/  MUFU.RCP R80, R12 ;  /* 0x0000000c00507308 */ /* 0x0007220000001000 */
[----:B-1----:R-:W-:Y:S01]  /*2ab0*/  MOV R13, RZ ;  /* 0x000000ff000d7202 */ /* 0x002fe20000000f00 */
[----:B------:R-:W-:-:S06]  /*2ac0*/  FMUL R82, R29, R82 ;  /* 0x000000521d527220 */ /* 0x000fcc0000400000 */
[----:B------:R1:W1:Y:S01]  /*2ad0*/  MUFU.RCP R77, R57 ;  /* 0x00000039004d7308 */ /* 0x0002620000001000 */
[----:B--2---:R-:W-:Y:S01]  /*2ae0*/  F2FP.BF16.F32.PACK_AB R52, R25, R24 ;  /* 0x000000181934723e */ /* 0x004fe200000010ff */
[----:B-----5:R-:W-:-:S06]  /*2af0*/  FMUL R79, R30, R79 ;  /* 0x0000004f1e4f7220 */ /* 0x020fcc0000400000 */
[----:B------:R2:W5:Y:S01]  /*2b00*/  MUFU.RCP R78, R37 ;  /* 0x00000025004e7308 */ /* 0x0005620000001000 */
[----:B---3--:R-:W-:Y:S01]  /*2b10*/  LEA R12, R36, R63, 0xd ;  /* 0x0000003f240c7211 */ /* 0x008fe200078e68ff */
[----:B----4-:R-:W-:-:S06]  /*2b20*/  FMUL R80, R31, R80 ;  /* 0x000000501f507220 */ /* 0x010fcc0000400000 */
[----:B------:R3:W4:Y:S01]  /*2b30*/  MUFU.RCP R75, R56 ;  /* 0x00000038004b7308 */ /* 0x0007220000001000 */
[----:B-1----:R-:W-:Y:S01]  /*2b40*/  F2FP.BF16.F32.PACK_AB R57, R35, R34 ;  /* 0x000000222339723e */ /* 0x002fe200000010ff */
[----:B------:R-:W-:-:S06]  /*2b50*/  FMUL R77, R16, R77 ;  /* 0x0000004d104d7220 */ /* 0x000fcc0000400000 */
[----:B------:R-:W1:Y:S01]  /*2b60*/  MUFU.RCP R76, R76 ;  /* 0x0000004c004c7308 */ /* 0x000e620000001000 */
[----:B--2---:R-:W-:Y:S01]  /*2b70*/  MOV R37, R12 ;  /* 0x0000000c00257202 */ /* 0x004fe20000000f00 */
[----:B-----5:R-:W-:-:S06]  /*2b80*/  FMUL R78, R17, R78 ;  /* 0x0000004e114e7220 */ /* 0x020fcc0000400000 */
[----:B------:R2:W5:Y:S01]  /*2b90*/  MUFU.RCP R73, R48 ;  /* 0x0000003000497308 */ /* 0x0005620000001000 */
[----:B---3--:R-:W-:Y:S01]  /*2ba0*/  F2FP.BF16.F32.PACK_AB R56, R33, R32 ;  /* 0x000000202138723e */ /* 0x008fe200000010ff */
[----:B----4-:R-:W-:-:S06]  /*2bb0*/  FMUL R75, R18, R75 ;  /* 0x0000004b124b7220 */ /* 0x010fcc0000400000 */
[----:B------:R-:W3:Y:S01]  /*2bc0*/  MUFU.RCP R74, R10 ;  /* 0x0000000a004a7308 */ /* 0x000ee20000001000 */
[----:B-1----:R-:W-:-:S07]  /*2bd0*/  FMUL R76, R19, R76 ;  /* 0x0000004c134c7220 */ /* 0x002fce0000400000 */
[----:B------:R-:W1:Y:S01]  /*2be0*/  MUFU.RCP R72, R9 ;  /* 0x0000000900487308 */ /* 0x000e620000001000 */
[----:B--2---:R-:W-:Y:S01]  /*2bf0*/  F2FP.BF16.F32.PACK_AB R48, R17, R16 ;  /* 0x000000101130723e */ /* 0x004fe200000010ff */
[----:B-----5:R-:W-:-:S06]  /*2c00*/  FMUL R73, R20, R73 ;  /* 0x0000004914497220 */ /* 0x020fcc0000400000 */
[----:B------:R-:W2:Y:S01]  /*2c10*/  MUFU.RCP R59, R6 ;  /* 0x00000006003b7308 */ /* 0x000ea20000001000 */
[----:B---3--:R-:W-:Y:S01]  /*2c20*/  FMUL R74, R21, R74 ;  /* 0x0000004a154a7220 */ /* 0x008fe20000400000 */
[----:B-1----:R-:W-:Y:S01]  /*2c30*/  FMUL R72, R23, R72 ;  /* 0x0000004817487220 */ /* 0x002fe20000400000 */
[----:B--2---:R-:W-:Y:S02]  /*2c40*/  FMUL R59, R22, R59 ;  /* 0x0000003b163b7220 */ /* 0x004fe40000400000 */
[----:B------:R-:W1:Y:S01]  /*2c50*/  LDTM.16dp256bit.x8 R4, tmem[UR4] ;  /* 0x00000004000479ee */ /* 0x000e6200081a0000 */
[----:B------:R-:W-:-:S04]  /*2c60*/  ULEA.HI UR4, UR8, UR8, URZ, 0x1 ;  /* 0x0000000808047291 */ /* 0x000fc8000f8f08ff */
[----:B------:R-:W-:-:S04]  /*2c70*/  ULOP3.LUT UR4, UR4, 0xfffffffe, URZ, 0xc0, !UPT ;  /* 0xfffffffe04047892 */ /* 0x000fc8000f8ec0ff */
[----:B------:R-:W-:Y:S02]  /*2c80*/  UIADD3 UR4, UPT, UPT, UR8, -UR4, URZ ;  /* 0x8000000408047290 */ /* 0x000fe4000fffe0ff */
[----:B------:R-:W-:-:S04]  /*2c90*/  USHF.R.S32.HI UR8, URZ, 0x1f, UR6 ;  /* 0x0000001fff087899 */ /* 0x000fc80008011406 */
[----:B------:R-:W-:-:S04]  /*2ca0*/  ULEA.HI UR8, UR8, UR6, URZ, 0x2 ;  /* 0x0000000608087291 */ /* 0x000fc8000f8f10ff */
[----:B------:R-:W-:-:S04]  /*2cb0*/  ULOP3.LUT UR8, UR8, 0xfffffffc, URZ, 0xc0, !UPT ;  /* 0xfffffffc08087892 */ /* 0x000fc8000f8ec0ff */
[----:B------:R-:W-:Y:S01]  /*2cc0*/  UIADD3 UR8, UPT, UPT, UR6, -UR8, URZ ;  /* 0x8000000806087290 */ /* 0x000fe2000fffe0ff */
[----:B-1----:R-:W-:Y:S01]  /*2cd0*/  FMUL R87, R21, UR26 ;  /* 0x0000001a15577c20 */ /* 0x002fe20008400000 */
[----:B------:R-:W-:Y:S01]  /*2ce0*/  FMUL R90, R20, UR26 ;  /* 0x0000001a145a7c20 */ /* 0x000fe20008400000 */
[----:B------:R-:W-:Y:S01]  /*2cf0*/  FMUL R24, R24, UR26 ;  /* 0x0000001a18187c20 */ /* 0x000fe20008400000 */
[----:B------:R-:W-:Y:S01]  /*2d00*/  FMUL R23, R23, UR26 ;  /* 0x0000001a17177c20 */ /* 0x000fe20008400000 */
[----:B------:R-:W-:Y:S01]  /*2d10*/  FMUL R21, R87, R88 ;  /* 0x0000005857157220 */ /* 0x000fe20000400000 */
[----:B------:R-:W-:Y:S01]  /*2d20*/  FMUL R20, R90, R95 ;  /* 0x0000005f5a147220 */ /* 0x000fe20000400000 */
[----:B------:R-:W-:Y:S01]  /*2d30*/  FMUL R88, R22, UR26 ;  /* 0x0000001a16587c20 */ /* 0x000fe20008400000 */
[----:B------:R-:W-:Y:S01]  /*2d40*/  FMUL R25, R25, UR26 ;  /* 0x0000001a19197c20 */ /* 0x000fe20008400000 */
[----:B------:R-:W-:Y:S01]  /*2d50*/  FMUL R22, R24, R91 ;  /* 0x0000005b18167220 */ /* 0x000fe20000400000 */
[----:B------:R-:W-:Y:S01]  /*2d60*/  FMUL R94, R23, R94 ;  /* 0x0000005e175e7220 */ /* 0x000fe20000400000 */
[----:B------:R-:W-:Y:S01]  /*2d70*/  F2FP.BF16.F32.PACK_AB R20, R21, R20 ;  /* 0x000000141514723e */ /* 0x000fe200000010ff */
[----:B------:R-:W-:Y:S01]  /*2d80*/  FMUL R21, R88, R93 ;  /* 0x0000005d58157220 */ /* 0x000fe20000400000 */
[----:B------:R-:W-:Y:S01]  /*2d90*/  FMUL R91, R25, R92 ;  /* 0x0000005c195b7220 */ /* 0x000fe20000400000 */
[----:B------:R-:W-:Y:S01]  /*2da0*/  FMUL R92, R4, UR26 ;  /* 0x0000001a045c7c20 */ /* 0x000fe20008400000 */
[----:B------:R-:W-:Y:S01]  /*2db0*/  FMUL R93, R7, UR26 ;  /* 0x0000001a075d7c20 */ /* 0x000fe20008400000 */
[----:B------:R-:W-:Y:S01]  /*2dc0*/  FMUL R95, R9, UR26 ;  /* 0x0000001a095f7c20 */ /* 0x000fe20008400000 */
[----:B------:R-:W-:Y:S01]  /*2dd0*/  F2FP.BF16.F32.PACK_AB R21, R94, R21 ;  /* 0x000000155e15723e */ /* 0x000fe200000010ff */
[----:B------:R-:W-:Y:S01]  /*2de0*/  FMUL R94, R6, UR26 ;  /* 0x0000001a065e7c20 */ /* 0x000fe20008400000 */
[----:B------:R-:W-:Y:S01]  /*2df0*/  F2FP.BF16.F32.PACK_AB R22, R91, R22 ;  /* 0x000000165b16723e */ /* 0x000fe200000010ff */
[----:B------:R-:W-:Y:S01]  /*2e00*/  FMUL R91, R5, UR26 ;  /* 0x0000001a055b7c20 */ /* 0x000fe20008400000 */
[----:B------:R-:W-:Y:S01]  /*2e10*/  FMUL R96, R8, UR26 ;  /* 0x0000001a08607c20 */ /* 0x000fe20008400000 */
[----:B------:R-:W-:Y:S01]  /*2e20*/  FMUL R97, R11, UR26 ;  /* 0x0000001a0b617c20 */ /* 0x000fe20008400000 */
[----:B------:R-:W-:Y:S01]  /*2e30*/  FMUL R98, R10, UR26 ;  /* 0x0000001a0a627c20 */ /* 0x000fe20008400000 */
[----:B------:R-:W-:Y:S01]  /*2e40*/  F2FP.BF16.F32.PACK_AB R5, R93, R94 ;  /* 0x0000005e5d05723e */ /* 0x000fe200000010ff */
[----:B------:R-:W-:Y:S01]  /*2e50*/  FMUL R13, R13, UR26 ;  /* 0x0000001a0d0d7c20 */ /* 0x000fe20008400000 */
[----:B------:R-:W-:Y:S01]  /*2e60*/  F2FP.BF16.F32.PACK_AB R4, R91, R92 ;  /* 0x0000005c5b04723e */ /* 0x000fe200000010ff */
        /* <DEDUP_REMOVED lines=8> */
[----:B------:R1:W-:Y:S01]  /*2ef0*/  STSM.16.M88.4 [R89], R4 ;  /* 0x0000000459007844 */ /* 0x0003e20000000200 */
[----:B------:R-:W-:Y:S01]  /*2f00*/  FMUL R18, R18, UR26 ;  /* 0x0000001a12127c20 */ /* 0x000fe20008400000 */
[----:B------:R-:W-:Y:S01]  /*2f10*/  F2FP.BF16.F32.PACK_AB R8, R13, R12 ;  /* 0x0000000c0d08723e */ /* 0x000fe200000010ff */
[----:B------:R-:W-:Y:S01]  /*2f20*/  FMUL R16, R12, R85 ;  /* 0x000000550c107220 */ /* 0x000fe20000400000 */
[----:B------:R-:W-:Y:S01]  /*2f30*/  F2FP.BF16.F32.PACK_AB R9, R15, R14 ;  /* 0x0000000e0f09723e */ /* 0x000fe200000010ff */
[----:B------:R-:W-:Y:S01]  /*2f40*/  FMUL R17, R13, R86 ;  /* 0x000000560d117220 */ /* 0x000fe20000400000 */
[----:B------:R-:W-:Y:S01]  /*2f50*/  F2FP.BF16.F32.PACK_AB R10, R99, R100 ;  /* 0x00000064630a723e */ /* 0x000fe200000010ff */
[----:B------:R-:W-:Y:S01]  /*2f60*/  FMUL R12, R41, UR26 ;  /* 0x0000001a290c7c20 */ /* 0x000fe20008400000 */
[----:B------:R-:W-:Y:S01]  /*2f70*/  F2FP.BF16.F32.PACK_AB R11, R19, R18 ;  /* 0x00000012130b723e */ /* 0x000fe200000010ff */
[----:B------:R-:W-:Y:S01]  /*2f80*/  FMUL R13, R40, UR26 ;  /* 0x0000001a280d7c20 */ /* 0x000fe20008400000 */
[----:B------:R-:W-:Y:S01]  /*2f90*/  FMUL R83, R14, R83 ;  /* 0x000000530e537220 */ /* 0x000fe20000400000 */
[----:B------:R-:W-:Y:S01]  /*2fa0*/  FMUL R14, R45, UR26 ;  /* 0x0000001a2d0e7c20 */ /* 0x000fe20008400000 */
[----:B------:R-:W-:Y:S01]  /*2fb0*/  FMUL R84, R15, R84 ;  /* 0x000000540f547220 */ /* 0x000fe20000400000 */
[----:B------:R2:W-:Y:S01]  /*2fc0*/  STSM.16.M88.4 [R37], R8 ;  /* 0x0000000825007844 */ /* 0x0005e20000000200 */
[----:B------:R-:W-:Y:S01]  /*2fd0*/  FMUL R15, R44, UR26 ;  /* 0x0000001a2c0f7c20 */ /* 0x000fe20008400000 */
[----:B------:R-:W-:Y:S01]  /*2fe0*/  FMUL R79, R18, R79 ;  /* 0x0000004f124f7220 */ /* 0x000fe20000400000 */
[----:B------:R-:W-:Y:S01]  /*2ff0*/  FMUL R18, R47, -1.4426950216293334961 ;  /* 0xbfb8aa3b2f127820 */ /* 0x000fe20000400000 */
[----:B------:R-:W-:Y:S01]  /*3000*/  FMUL R80, R19, R80 ;  /* 0x0000005013507220 */ /* 0x000fe20000400000 */
[----:B------:R-:W-:Y:S01]  /*3010*/  FMUL R19, R46, -1.4426950216293334961 ;  /* 0xbfb8aa3b2e137820 */ /* 0x000fe20000400000 */
[----:B------:R-:W-:Y:S01]  /*3020*/  FMUL R98, R98, R59 ;  /* 0x0000003b62627220 */ /* 0x000fe20000400000 */
[----:B------:R-:W-:Y:S01]  /*3030*/  FMUL R97, R97, R72 ;  /* 0x0000004861617220 */ /* 0x000fe20000400000 */
[----:B------:R-:W-:Y:S01]  /*3040*/  LEA R86, R36, R64, 0xd ;  /* 0x0000004024567211 */ /* 0x000fe200078e68ff */
[----:B------:R-:W3:Y:S01]  /*3050*/  MUFU.EX2 R18, R18 ;  /* 0x0000001200127308 */ /* 0x000ee20000000800 */
[----:B------:R-:W-:Y:S01]  /*3060*/  MOV R72, UR4 ;  /* 0x0000000400487c02 */ /* 0x000fe20008000f00 */
[----:B------:R-:W-:Y:S01]  /*3070*/  FMUL R26, R26, UR26 ;  /* 0x0000001a1a1a7c20 */ /* 0x000fe20008400000 */
[----:B------:R-:W-:Y:S01]  /*3080*/  FMUL R30, R30, UR26 ;  /* 0x0000001a1e1e7c20 */ /* 0x000fe20008400000 */
[----:B------:R-:W-:Y:S01]  /*3090*/  FMUL R29, R29, UR26 ;  /* 0x0000001a1d1d7c20 */ /* 0x000fe20008400000 */
[----:B------:R-:W-:Y:S01]  /*30a0*/  FMUL R78, R91, R78 ;  /* 0x0000004e5b4e7220 */ /* 0x000fe20000400000 */
[----:B------:R-:W-:-:S02]  /*30b0*/  HFMA2 R91, -RZ, RZ, 0, 0 ;  /* 0x00000000ff5b7431 */ /* 0x000fc400000001ff */
[----:B------:R-:W-:Y:S01]  /*30c0*/  FMUL R77, R92, R77 ;  /* 0x0000004d5c4d7220 */ /* 0x000fe20000400000 */
[----:B------:R-:W-:Y:S01]  /*30d0*/  MUFU.EX2 R19, R19 ;  /* 0x0000001300137308 */ /* 0x000fe20000000800 */
[----:B-1----:R-:W-:Y:S01]  /*30e0*/  FMUL R4, R39, -1.4426950216293334961 ;  /* 0xbfb8aa3b27047820 */ /* 0x002fe20000400000 */
[----:B------:R-:W-:Y:S01]  /*30f0*/  FMUL R5, R38, -1.4426950216293334961 ;  /* 0xbfb8aa3b26057820 */ /* 0x000fe20000400000 */
[----:B------:R-:W-:Y:S01]  /*3100*/  FMUL R6, R12, -1.4426950216293334961 ;  /* 0xbfb8aa3b0c067820 */ /* 0x000fe20000400000 */
[----:B------:R-:W-:Y:S01]  /*3110*/  FMUL R7, R13, -1.4426950216293334961 ;  /* 0xbfb8aa3b0d077820 */ /* 0x000fe20000400000 */
[----:B------:R-:W-:Y:S02]  /*3120*/  HFMA2 R89, -RZ, RZ, 0, 0 ;  /* 0x00000000ff597431 */ /* 0x000fe400000001ff */
[----:B------:R-:W-:Y:S01]  /*3130*/  FMUL R75, R94, R75 ;  /* 0x0000004b5e4b7220 */ /* 0x000fe20000400000 */
[----:B------:R-:W-:Y:S01]  /*3140*/  FMUL R76, R93, R76 ;  /* 0x0000004c5d4c7220 */ /* 0x000fe20000400000 */
[----:B------:R-:W1:Y:S01]  /*3150*/  MUFU.EX2 R4, R4 ;  /* 0x0000000400047308 */ /* 0x000e620000000800 */
[----:B---3--:R-:W-:Y:S01]  /*3160*/  FADD R18, R18, 1 ;  /* 0x3f80000012127421 */ /* 0x008fe20000000000 */
[----:B------:R-:W-:Y:S01]  /*3170*/  FMUL R73, R96, R73 ;  /* 0x0000004960497220 */ /* 0x000fe20000400000 */
[----:B------:R-:W-:Y:S01]  /*3180*/  FMUL R74, R95, R74 ;  /* 0x0000004a5f4a7220 */ /* 0x000fe20000400000 */
[----:B------:R-:W-:Y:S01]  /*3190*/  FMUL R81, R100, R81 ;  /* 0x0000005164517220 */ /* 0x000fe20000400000 */
[----:B------:R-:W-:Y:S01]  /*31a0*/  FMUL R82, R99, R82 ;  /* 0x0000005263527220 */ /* 0x000fe20000400000 */
[----:B--2---:R-:W-:Y:S01]  /*31b0*/  FMUL R8, R43, -1.4426950216293334961 ;  /* 0xbfb8aa3b2b087820 */ /* 0x004fe20000400000 */
[----:B------:R-:W-:Y:S01]  /*31c0*/  FMUL R10, R42, -1.4426950216293334961 ;  /* 0xbfb8aa3b2a0a7820 */ /* 0x000fe20000400000 */
[----:B------:R-:W2:Y:S01]  /*31d0*/  MUFU.EX2 R5, R5 ;  /* 0x0000000500057308 */ /* 0x000ea20000000800 */
[----:B------:R-:W-:Y:S01]  /*31e0*/  FMUL R9, R14, -1.4426950216293334961 ;  /* 0xbfb8aa3b0e097820 */ /* 0x000fe20000400000 */
[----:B------:R-:W-:Y:S01]  /*31f0*/  FMUL R11, R15, -1.4426950216293334961 ;  /* 0xbfb8aa3b0f0b7820 */ /* 0x000fe20000400000 */
[----:B------:R-:W-:-:S02]  /*3200*/  F2FP.BF16.F32.PACK_AB R16, R17, R16 ;  /* 0x000000101110723e */ /* 0x000fc400000010ff */
[----:B------:R-:W-:-:S03]  /*3210*/  F2FP.BF16.F32.PACK_AB R17, R84, R83 ;  /* 0x000000535411723e */ /* 0x000fc600000010ff */
[----:B------:R-:W3:Y:S01]  /*3220*/  MUFU.EX2 R8, R8 ;  /* 0x0000000800087308 */ /* 0x000ee20000000800 */
[----:B-1----:R-:W-:Y:S01]  /*3230*/  FADD R40, R4, 1 ;  /* 0x3f80000004287421 */ /* 0x002fe20000000000 */
[----:B------:R-:W-:Y:S01]  /*3240*/  F2FP.BF16.F32.PACK_AB R4, R87, R90 ;  /* 0x0000005a5704723e */ /* 0x000fe200000010ff */
[----:B------:R-:W-:-:S05]  /*3250*/  HFMA2 R87, -RZ, RZ, 0, 0 ;  /* 0x00000000ff577431 */ /* 0x000fca00000001ff */
[----:B------:R-:W1:Y:S01]  /*3260*/  MUFU.EX2 R6, R6 ;  /* 0x0000000600067308 */ /* 0x000e620000000800 */
[----:B--2---:R-:W-:Y:S01]  /*3270*/  FADD R5, R5, 1 ;  /* 0x3f80000005057421 */ /* 0x004fe20000000000 */
[----:B------:R-:W-:Y:S02]  /*3280*/  MOV R37, R86 ;  /* 0x0000005600257202 */ /* 0x000fe40000000f00 */
[----:B------:R-:W-:-:S04]  /*3290*/  LEA R86, R72, R66, 0xd ;  /* 0x0000004248567211 */ /* 0x000fc800078e68ff */
[----:B------:R-:W2:Y:S01]  /*32a0*/  MUFU.EX2 R7, R7 ;  /* 0x0000000700077308 */ /* 0x000ea20000000800 */
[----:B---3--:R-:W-:-:S07]  /*32b0*/  FADD R8, R8, 1 ;  /* 0x3f80000008087421 */ /* 0x008fce0000000000 */
[----:B------:R-:W3:Y:S01]  /*32c0*/  MUFU.EX2 R10, R10 ;  /* 0x0000000a000a7308 */ /* 0x000ee20000000800 */
[----:B-1----:R-:W-:Y:S01]  /*32d0*/  FADD R59, R6, 1 ;  /* 0x3f800000063b7421 */ /* 0x002fe20000000000 */
[----:B------:R-:W-:Y:S02]  /*32e0*/  LEA R6, R36, R65, 0xd ;  /* 0x0000004124067211 */ /* 0x000fe400078e68ff */
[----:B------:R-:W-:Y:S02]  /*32f0*/  MOV R36, R86 ;  /* 0x0000005600247202 */ /* 0x000fe40000000f00 */
[----:B------:R-:W-:Y:S02]  /*3300*/  LEA R86, R72, R69, 0xd ;  /* 0x0000004548567211 */ /* 0x000fe400078e68ff */
[----:B------:R-:W1:Y:S01]  /*3310*/  MUFU.EX2 R9, R9 ;  /* 0x0000000900097308 */ /* 0x000e620000000800 */
[----:B--2---:R-:W-:Y:S01]  /*3320*/  FADD R44, R7, 1 ;  /* 0x3f800000072c7421 */ /* 0x004fe20000000000 */
[----:B------:R-:W-:-:S04]  /*3330*/  MOV R7, RZ ;  /* 0x000000ff00077202 */ /* 0x000fc80000000f00 */
[----:B------:R-:W-:Y:S01]  /*3340*/  MOV R41, R6 ;  /* 0x0000000600297202 */ /* 0x000fe20000000f00 */
[----:B------:R-:W-:Y:S01]  /*3350*/  FMUL R7, R27, UR26 ;  /* 0x0000001a1b077c20 */ /* 0x000fe20008400000 */
[----:B------:R-:W-:Y:S01]  /*3360*/  MUFU.EX2 R11, R11 ;  /* 0x0000000b000b7308 */ /* 0x000fe20000000800 */
[----:B---3--:R-:W-:Y:S01]  /*3370*/  FADD R10, R10, 1 ;  /* 0x3f8000000a0a7421 */ /* 0x008fe20000000000 */
[----:B------:R-:W-:Y:S01]  /*3380*/  F2FP.BF16.F32.PACK_AB R6, R25, R24 ;  /* 0x000000181906723e */ /* 0x000fe200000010ff */
[----:B------:R-:W-:Y:S01]  /*3390*/  HFMA2 R25, -RZ, RZ, 0, 0 ;  /* 0x00000000ff197431 */ /* 0x000fe200000001ff */
[----:B------:R-:W-:Y:S02]  /*33a0*/  LEA R24, R72, R67, 0xd ;  /* 0x0000004348187211 */ /* 0x000fe400078e68ff */
[----:B------:R-:W-:Y:S02]  /*33b0*/  MOV R27, RZ ;  /* 0x000000ff001b7202 */ /* 0x000fe40000000f00 */
[----:B------:R-:W2:Y:S01]  /*33c0*/  MUFU.RCP R40, R40 ;  /* 0x0000002800287308 */ /* 0x000ea20000001000 */
[----:B-1----:R-:W-:Y:S01]  /*33d0*/  FADD R9, R9, 1 ;  /* 0x3f80000009097421 */ /* 0x002fe20000000000 */
[----:B------:R-:W-:-:S06]  /*33e0*/  MOV R25, R24 ;  /* 0x0000001800197202 */ /* 0x000fcc0000000f00 */
[----:B------:R-:W1:Y:S08]  /*33f0*/  MUFU.RCP R45, R5 ;  /* 0x00000005002d7308 */ /* 0x000e700000001000 */
[----:B------:R3:W4:Y:S01]  /*3400*/  MUFU.RCP R85, R10 ;  /* 0x0000000a00557308 */ /* 0x0007220000001000 */
[----:B--2---:R-:W-:-:S07]  /*3410*/  FMUL R40, R39, R40 ;  /* 0x0000002827287220 */ /* 0x004fce0000400000 */
[----:B------:R-:W2:Y:S01]  /*3420*/  MUFU.RCP R8, R8 ;  /* 0x0000000800087308 */ /* 0x000ea20000001000 */
[----:B-1----:R-:W-:Y:S01]  /*3430*/  FMUL R45, R38, R45 ;  /* 0x0000002d262d7220 */ /* 0x002fe20000400000 */
[----:B------:R-:W-:Y:S01]  /*3440*/  F2FP.BF16.F32.PACK_AB R5, R23, R88 ;  /* 0x000000581705723e */ /* 0x000fe200000010ff */
[C---:B------:R-:W-:Y:S01]  /*3450*/  FMUL R23, R7.reuse, R40 ;  /* 0x0000002807177220 */ /* 0x040fe20000400000 */
[----:B------:R-:W-:Y:S01]  /*3460*/  F2FP.BF16.F32.PACK_AB R7, R7, R26 ;  /* 0x0000001a0707723e */ /* 0x000fe200000010ff */
[----:B------:R-:W-:Y:S01]  /*3470*/  FMUL R40, R26, R45 ;  /* 0x0000002d1a287220 */ /* 0x000fe20000400000 */
[----:B------:R-:W-:Y:S01]  /*3480*/  LEA R26, R72, R68, 0xd ;  /* 0x00000044481a7211 */ /* 0x000fe200078e68ff */
[----:B------:R-:W-:Y:S01]  /*3490*/  FMUL R72, R34, UR26 ;  /* 0x0000001a22487c20 */ /* 0x000fe20008400000 */
[----:B------:R-:W1:Y:S01]  /*34a0*/  MUFU.RCP R59, R59 ;  /* 0x0000003b003b7308 */ /* 0x000e620000001000 */
[----:B---3--:R-:W-:Y:S01]  /*34b0*/  FADD R10, R11, 1 ;  /* 0x3f8000000b0a7421 */ /* 0x008fe20000000000 */
[----:B------:R-:W-:Y:S01]  /*34c0*/  MOV R24, R26 ;  /* 0x0000001a00187202 */ /* 0x000fe20000000f00 */
[----:B------:R-:W-:Y:S01]  /*34d0*/  FMUL R27, R33, UR26 ;  /* 0x0000001a211b7c20 */ /* 0x000fe20008400000 */
[----:B------:R-:W-:Y:S01]  /*34e0*/  MOV R26, R86 ;  /* 0x00000056001a7202 */ /* 0x000fe20000000f00 */
[----:B------:R-:W-:Y:S01]  /*34f0*/  FMUL R86, R28, UR26 ;  /* 0x0000001a1c567c20 */ /* 0x000fe20008400000 */
[----:B------:R-:W-:Y:S01]  /*3500*/  FMUL R28, R32, UR26 ;  /* 0x0000001a201c7c20 */ /* 0x000fe20008400000 */
[----:B----4-:R-:W-:Y:S01]  /*3510*/  FMUL R33, R42, R85 ;  /* 0x000000552a217220 */ /* 0x010fe20000400000 */
[----:B------:R3:W4:Y:S01]  /*3520*/  MUFU.RCP R11, R9 ;  /* 0x00000009000b7308 */ /* 0x0007220000001000 */
[----:B--2---:R-:W-:Y:S01]  /*3530*/  FMUL R32, R43, R8 ;  /* 0x000000082b207220 */ /* 0x004fe20000400000 */
[----:B------:R-:W-:Y:S01]  /*3540*/  F2FP.BF16.F32.PACK_AB R8, R29, R86 ;  /* 0x000000561d08723e */ /* 0x000fe200000010ff */
[----:B------:R-:W-:Y:S01]  /*3550*/  FMUL R33, R30, R33 ;  /* 0x000000211e217220 */ /* 0x000fe20000400000 */
[----:B------:R2:W-:Y:S01]  /*3560*/  STSM.16.M88.4 [R37], R4 ;  /* 0x0000000425007844 */ /* 0x0005e20000000200 */
[----:B------:R-:W-:-:S03]  /*3570*/  F2FP.BF16.F32.PACK_AB R23, R23, R40 ;  /* 0x000000281717723e */ /* 0x000fc600000010ff */
[----:B------:R-:W5:Y:S01]  /*3580*/  MUFU.RCP R44, R44 ;  /* 0x0000002c002c7308 */ /* 0x000f620000001000 */
[C---:B-1----:R-:W-:Y:S01]  /*3590*/  FMUL R34, R12.reuse, R59 ;  /* 0x0000003b0c227220 */ /* 0x042fe20000400000 */
[----:B------:R-:W-:Y:S02]  /*35a0*/  F2FP.BF16.F32.PACK_AB R59, R39, R38 ;  /* 0x00000026273b723e */ /* 0x000fe400000010ff */
[----:B------:R-:W-:Y:S01]  /*35b0*/  F2FP.BF16.F32.PACK_AB R12, R12, R13 ;  /* 0x0000000d0c0c723e */ /* 0x000fe200000010ff */
[----:B------:R-:W-:-:S03]  /*35c0*/  FMUL R34, R29, R34 ;  /* 0x000000221d227220 */ /* 0x000fc60000400000 */
[----:B------:R-:W1:Y:S01]  /*35d0*/  MUFU.RCP R10, R10 ;  /* 0x0000000a000a7308 */ /* 0x000e620000001000 */
[----:B---3--:R-:W-:Y:S01]  /*35e0*/  FMUL R9, R31, UR26 ;  /* 0x0000001a1f097c20 */ /* 0x008fe20008400000 */
[----:B------:R-:W-:Y:S01]  /*35f0*/  FADD R31, R19, 1 ;  /* 0x3f800000131f7421 */ /* 0x000fe20000000000 */
[----:B------:R-:W-:Y:S02]  /*3600*/  FMUL R19, R35, UR26 ;  /* 0x0000001a23137c20 */ /* 0x000fe40008400000 */
[C---:B------:R-:W-:Y:S01]  /*3610*/  FMUL R32, R9.reuse, R32 ;  /* 0x0000002009207220 */ /* 0x040fe20000400000 */
[----:B------:R-:W-:Y:S01]  /*3620*/  F2FP.BF16.F32.PACK_AB R9, R9, R30 ;  /* 0x0000001e0909723e */ /* 0x000fe200000010ff */
[C---:B----4-:R-:W-:Y:S01]  /*3630*/  FMUL R30, R14.reuse, R11 ;  /* 0x0000000b0e1e7220 */ /* 0x050fe20000400000 */
[----:B------:R-:W3:Y:S01]  /*3640*/  MUFU.RCP R18, R18 ;  /* 0x0000001200127308 */ /* 0x000ee20000001000 */
[----:B-----5:R-:W-:Y:S01]  /*3650*/  FMUL R35, R13, R44 ;  /* 0x0000002c0d237220 */ /* 0x020fe20000400000 */
[----:B------:R-:W-:Y:S01]  /*3660*/  MOV R44, UR8 ;  /* 0x00000008002c7c02 */ /* 0x000fe20008000f00 */
[----:B------:R-:W-:Y:S01]  /*3670*/  FMUL R30, R27, R30 ;  /* 0x0000001e1b1e7220 */ /* 0x000fe20000400000 */
[----:B------:R-:W-:Y:S01]  /*3680*/  F2FP.BF16.F32.PACK_AB R14, R14, R15 ;  /* 0x0000000f0e0e723e */ /* 0x000fe200000010ff */
[----:B------:R-:W-:Y:S01]  /*3690*/  FMUL R35, R86, R35 ;  /* 0x0000002356237220 */ /* 0x000fe20000400000 */
[----:B------:R-:W-:-:S02]  /*36a0*/  LEA R86, R44, R61, 0xd ;  /* 0x0000003d2c567211 */ /* 0x000fc400078e68ff */
[----:B------:R-:W4:Y:S01]  /*36b0*/  MUFU.RCP R31, R31 ;  /* 0x0000001f001f7308 */ /* 0x000f220000001000 */
[----:B-1----:R-:W-:Y:S01]  /*36c0*/  FMUL R11, R15, R10 ;  /* 0x0000000a0f0b7220 */ /* 0x002fe20000400000 */
[----:B------:R-:W-:Y:S02]  /*36d0*/  F2FP.BF16.F32.PACK_AB R10, R27, R28 ;  /* 0x0000001c1b0a723e */ /* 0x000fe400000010ff */
[C---:B------:R-:W-:Y:S02]  /*36e0*/  LEA R90, R44.reuse, R63, 0xd ;  /* 0x0000003f2c5a7211 */ /* 0x040fe400078e68ff */
[----:B------:R-:W-:Y:S02]  /*36f0*/  LEA R88, R44, R65, 0xd ;  /* 0x000000412c587211 */ /* 0x000fe400078e68ff */
[----:B------:R-:W-:Y:S01]  /*3700*/  MOV R86, R86 ;  /* 0x0000005600567202 */ /* 0x000fe20000000f00 */
[----:B---3--:R-:W-:Y:S01]  /*3710*/  FMUL R18, R47, R18 ;  /* 0x000000122f127220 */ /* 0x008fe20000400000 */
[----:B------:R-:W-:-:S02]  /*3720*/  MOV R45, R90 ;  /* 0x0000005a002d7202 */ /* 0x000fc40000000f00 */
[----:B------:R-:W-:Y:S02]  /*3730*/  MOV R27, R88 ;  /* 0x00000058001b7202 */ /* 0x000fe40000000f00 */
[----:B------:R-:W-:Y:S02]  /*3740*/  F2FP.BF16.F32.PACK_AB R13, R43, R42 ;  /* 0x0000002a2b0d723e */ /* 0x000fe400000010ff */
[----:B------:R-:W-:Y:S01]  /*3750*/  F2FP.BF16.F32.PACK_AB R15, R47, R46 ;  /* 0x0000002e2f0f723e */ /* 0x000fe200000010ff */
[----:B----4-:R-:W-:Y:S01]  /*3760*/  FMUL R29, R46, R31 ;  /* 0x0000001f2e1d7220 */ /* 0x010fe20000400000 */
[----:B------:R-:W-:Y:S01]  /*3770*/  FMUL R31, R28, R11 ;  /* 0x0000000b1c1f7220 */ /* 0x000fe20000400000 */
[C---:B------:R-:W-:Y:S01]  /*3780*/  FMUL R28, R19.reuse, R18 ;  /* 0x00000012131c7220 */ /* 0x040fe20000400000 */
[----:B------:R-:W-:Y:S01]  /*3790*/  F2FP.BF16.F32.PACK_AB R11, R19, R72 ;  /* 0x00000048130b723e */ /* 0x000fe200000010ff */
[----:B------:R-:W-:Y:S01]  /*37a0*/  FMUL R29, R72, R29 ;  /* 0x0000001d481d7220 */ /* 0x000fe20000400000 */
[----:B------:R-:W-:-:S02]  /*37b0*/  LEA R18, R44, R64, 0xd ;  /* 0x000000402c127211 */ /* 0x000fc400078e68ff */
[----:B------:R-:W-:Y:S01]  /*37c0*/  MOV R19, RZ ;  /* 0x000000ff00137202 */ /* 0x000fe20000000f00 */
[----:B------:R1:W-:Y:S01]  /*37d0*/  STSM.16.M88.4 [R41], R8 ;  /* 0x0000000829007844 */ /* 0x0003e20000000200 */
[----:B--2---:R-:W-:Y:S02]  /*37e0*/  F2FP.BF16.F32.PACK_AB R4, R78, R77 ;  /* 0x0000004d4e04723e */ /* 0x004fe400000010ff */
[----:B------:R-:W-:Y:S01]  /*37f0*/  MOV R44, R18 ;  /* 0x00000012002c7202 */ /* 0x000fe20000000f00 */
[----:B------:R2:W-:Y:S01]  /*3800*/  STSM.16.M88.4 [R86], R48 ;  /* 0x0000003056007844 */ /* 0x0005e20000000200 */
[----:B------:R-:W-:Y:S02]  /*3810*/  F2FP.BF16.F32.PACK_AB R5, R76, R75 ;  /* 0x0000004b4c05723e */ /* 0x000fe400000010ff */
[----:B------:R-:W-:Y:S01]  /*3820*/  F2FP.BF16.F32.PACK_AB R6, R74, R73 ;  /* 0x000000494a06723e */ /* 0x000fe200000010ff */
[----:B------:R2:W-:Y:S01]  /*3830*/  STSM.16.M88.4 [R45], R52 ;  /* 0x000000342d007844 */ /* 0x0005e20000000200 */
[----:B------:R-:W-:-:S02]  /*3840*/  F2FP.BF16.F32.PACK_AB R7, R97, R98 ;  /* 0x000000626107723e */ /* 0x000fc400000010ff */
[----:B------:R-:W-:Y:S01]  /*3850*/  F2FP.BF16.F32.PACK_AB R18, R82, R81 ;  /* 0x000000515212723e */ /* 0x000fe200000010ff */
[----:B------:R2:W-:Y:S01]  /*3860*/  STSM.16.M88.4 [R44], R56 ;  /* 0x000000382c007844 */ /* 0x0005e20000000200 */
[----:B------:R-:W-:-:S03]  /*3870*/  F2FP.BF16.F32.PACK_AB R19, R80, R79 ;  /* 0x0000004f5013723e */ /* 0x000fc600000010ff */
[----:B------:R2:W-:Y:S04]  /*3880*/  STSM.16.M88.4 [R27], R12 ;  /* 0x0000000c1b007844 */ /* 0x0005e80000000200 */
[----:B------:R2:W-:Y:S04]  /*3890*/  STSM.16.M88.4 [R36], R4 ;  /* 0x0000000424007844 */ /* 0x0005e80000000200 */
[----:B------:R2:W-:Y:S04]  /*38a0*/  STSM.16.M88.4 [R25], R16 ;  /* 0x0000001019007844 */ /* 0x0005e80000000200 */
[----:B------:R2:W-:Y:S01]  /*38b0*/  STSM.16.M88.4 [R24], R20 ;  /* 0x0000001418007844 */ /* 0x0005e20000000200 */
[----:B-1----:R-:W-:-:S02]  /*38c0*/  F2FP.BF16.F32.PACK_AB R8, R34, R35 ;  /* 0x000000232208723e */ /* 0x002fc400000010ff */
[----:B------:R-:W-:Y:S02]  /*38d0*/  F2FP.BF16.F32.PACK_AB R9, R32, R33 ;  /* 0x000000212009723e */ /* 0x000fe400000010ff */
[----:B------:R-:W-:Y:S02]  /*38e0*/  F2FP.BF16.F32.PACK_AB R10, R30, R31 ;  /* 0x0000001f1e0a723e */ /* 0x000fe400000010ff */
[----:B------:R-:W-:-:S05]  /*38f0*/  F2FP.BF16.F32.PACK_AB R11, R28, R29 ;  /* 0x0000001d1c0b723e */ /* 0x000fca00000010ff */
[----:B------:R2:W-:Y:S01]  /*3900*/  STSM.16.M88.4 [R26], R8 ;  /* 0x000000081a007844 */ /* 0x0005e20000000200 */
[----:B------:R1:W-:Y:S06]  /*3910*/  MEMBAR.ALL.CTA ;  /* 0x0000000000007992 */ /* 0x0003ec0000008000 */
[----:B-1----:R-:W1:Y:S02]  /*3920*/  FENCE.VIEW.ASYNC.S ;  /* 0x00000000000073c6 */ /* 0x002e640000000000 */
[----:B-1----:R-:W-:Y:S06]  /*3930*/  BAR.SYNC.DEFER_BLOCKING 0x1, 0x80 ;  /* 0x0042000000007b1d */ /* 0x002fec0000010000 */
[----:B------:R-:W-:Y:S05]  /*3940*/  @P0 BRA `(.L_x_37) ;  /* 0x0000000000500947 */ /* 0x000fea0003800000 */
[----:B------:R-:W-:Y:S02]  /*3950*/  USHF.L.U32 UR12, UR12, 0xc, URZ ;  /* 0x0000000c0c0c7899 */ /* 0x000fe400080006ff */
[----:B------:R-:W-:Y:S02]  /*3960*/  USHF.L.U32 UR8, UR8, 0xc, URZ ;  /* 0x0000000c08087899 */ /* 0x000fe400080006ff */
[----:B------:R-:W-:Y:S02]  /*3970*/  USHF.L.U32 UR4, UR4, 0xc, URZ ;  /* 0x0000000c04047899 */ /* 0x000fe400080006ff */
[----:B------:R-:W-:Y:S02]  /*3980*/  UIADD3 UR12, UPT, UPT, UR12, UR12, URZ ;  /* 0x0000000c0c0c7290 */ /* 0x000fe4000fffe0ff */
[----:B------:R-:W-:Y:S02]  /*3990*/  ULEA UR13, UR27, UR13, 0x8 ;  /* 0x0000000d1b0d7291 */ /* 0x000fe4000f8e40ff */
[----:B------:R-:W-:-:S02]  /*39a0*/  UIADD3 UR8, UPT, UPT, UR8, UR8, URZ ;  /* 0x0000000808087290 */ /* 0x000fc4000fffe0ff */
[----:B------:R-:W-:Y:S02]  /*39b0*/  ULEA UR5, UR27, UR5, 0x2 ;  /* 0x000000051b057291 */ /* 0x000fe4000f8e10ff */
[----:B------:R-:W-:Y:S02]  /*39c0*/  UIADD3 UR4, UPT, UPT, UR23, UR4, UR4 ;  /* 0x0000000417047290 */ /* 0x000fe4000fffe004 */
[----:B------:R-:W-:Y:S02]  /*39d0*/  UIADD3 UR12, UPT, UPT, UR12, 0x400, UR23 ;  /* 0x000004000c0c7890 */ /* 0x000fe4000fffe017 */
[----:B------:R-:W-:Y:S02]  /*39e0*/  UIADD3 UR9, UPT, UPT, UR13, 0x40, URZ ;  /* 0x000000400d097890 */ /* 0x000fe4000fffe0ff */
[----:B------:R-:W-:Y:S02]  /*39f0*/  UIADD3 UR8, UPT, UPT, UR8, 0x400, UR23 ;  /* 0x0000040008087890 */ /* 0x000fe4000fffe017 */
[----:B------:R-:W-:-:S02]  /*3a00*/  USHF.L.U32 UR5, UR5, 0x5, URZ ;  /* 0x0000000505057899 */ /* 0x000fc400080006ff */
[----:B------:R-:W-:Y:S01]  /*3a10*/  UIADD3 UR4, UPT, UPT, UR4, 0x8400, URZ ;  /* 0x0000840004047890 */ /* 0x000fe2000fffe0ff */
[----:B------:R1:W-:Y:S01]  /*3a20*/  UTMASTG.2D [UR12], [UR30], desc[URZ] ;  /* 0x0000ff0c1e0073b5 */ /* 0x0003e20008009000 */
[----:B------:R-:W-:Y:S01]  /*3a30*/  UMOV UR10, UR14 ;  /* 0x0000000e000a7c82 */ /* 0x000fe20008000000 */
[----:B------:R-:W-:Y:S02]  /*3a40*/  UMOV UR6, UR14 ;  /* 0x0000000e00067c82 */ /* 0x000fe40008000000 */
[----:B------:R1:W-:Y:S04]  /*3a50*/  UTMASTG.2D [UR8], [UR30], desc[URZ] ;  /* 0x0000ff081e0073b5 */ /* 0x0003e80008009000 */
[----:B------:R1:W-:Y:S01]  /*3a60*/  UTMASTG.2D [UR4], [UR28], desc[URZ] ;  /* 0x0000ff041c0073b5 */ /* 0x0003e20008009000 */
[----:B------:R0:W-:Y:S01]  /*3a70*/  UTMACMDFLUSH ;  /* 0x00000000000079b7 */ /* 0x0001e20000000000 */
[----:B-1----:R-:W-:-:S04]  /*3a80*/  DEPBAR.LE SB0, 0x3 ;  /* 0x000080c00000791a */ /* 0x002fc80000000000 */
.L_x_37:
[----:B------:R-:W-:Y:S01]  /*3a90*/  BAR.SYNC.DEFER_BLOCKING 0x1, 0x80 ;  /* 0x0042000000007b1d */ /* 0x000fe20000010000 */
[----:B------:R-:W-:Y:S02]  /*3aa0*/  UPLOP3.LUT UP0, UPT, UPT, UPT, UP1, 0x80, 0x8 ;  /* 0x000000000008789c */ /* 0x000fe40003f0f010 */
[----:B------:R-:W-:-:S03]  /*3ab0*/  UPLOP3.LUT UP1, UPT, UPT, UPT, UPT, 0x40, 0x4 ;  /* 0x000000000004789c */ /* 0x000fc60003f2e870 */
[----:B------:R-:W-:-:S04]  /*3ac0*/  UMOV UR5, 0x2 ;  /* 0x0000000200057882 */ /* 0x000fc80000000000 */
[----:B------:R-:W-:Y:S05]  /*3ad0*/  BRA.U UP0, `(.L_x_38) ;  /* 0xffffffe500bc7547 */ /* 0x000fea000b83ffff */
[----:B------:R-:W1:Y:S01]  /*3ae0*/  LDCU.64 UR4, c[0x0][0x5c0] ;  /* 0x0000b800ff0477ac */ /* 0x000e620008000a00 */
[----:B------:R-:W-:Y:S01]  /*3af0*/  ULEA.HI.SX32 UR22, UR21, UR22, 0x1e ;  /* 0x0000001615167291 */ /* 0x000fe2000f8ff2ff */
[----:B------:R-:W-:-:S03]  /*3b00*/  ELECT P0, URZ, PT ;  /* 0x0000000000ff782f */ /* 0x000fc60003800000 */
[----:B------:R-:W-:Y:S02]  /*3b10*/  UISETP.GE.AND UP0, UPT, UR22, 0x100, UPT ;  /* 0x000001001600788c */ /* 0x000fe4000bf06270 */
[----:B------:R-:W-:Y:S02]  /*3b20*/  UIADD3 UR11, UPT, UPT, UR11, 0x1, URZ ;  /* 0x000000010b0b7890 */ /* 0x000fe4000fffe0ff */
[----:B-1----:R-:W-:-:S06]  /*3b30*/  UIMAD.WIDE.U32 UR8, UR22, UR5, URZ ;  /* 0x00000005160872a5 */ /* 0x002fcc000f8e00ff */
[----:B--2---:R-:W-:Y:S01]  /*3b40*/  @P0 IMAD.MOV.U32 R5, RZ, RZ, 0x1 ;  /* 0x00000001ff050424 */ /* 0x004fe200078e00ff */
[----:B------:R-:W1:Y:S03]  /*3b50*/  LDCU UR5, c[0x0][0x5d0] ;  /* 0x0000ba00ff0577ac */ /* 0x000e660008000800 */
[----:B------:R2:W-:Y:S01]  /*3b60*/  @P0 SYNCS.ARRIVE.TRANS64.ART0 RZ, [R0+URZ+0x50], R5 ;  /* 0x0000500500ff09a7 */ /* 0x0005e200085000ff */
[----:B------:R-:W-:-:S04]  /*3b70*/  UIADD3 UR6, UPT, UPT, UR22, -UR9, URZ ;  /* 0x8000000916067290 */ /* 0x000fc8000fffe0ff */
[----:B------:R-:W-:-:S04]  /*3b80*/  USHF.R.U32.HI UR6, URZ, UR20, UR6 ;  /* 0x00000014ff067299 */ /* 0x000fc80008011606 */
[----:B------:R-:W-:-:S04]  /*3b90*/  UIADD3 UR6, UPT, UPT, UR9, UR6, URZ ;  /* 0x0000000609067290 */ /* 0x000fc8000fffe0ff */
[----:B------:R-:W-:-:S04]  /*3ba0*/  USHF.R.U32.HI UR14, URZ, UR19, UR6 ;  /* 0x00000013ff0e7299 */ /* 0x000fc80008011606 */
[----:B------:R-:W-:-:S04]  /*3bb0*/  UIADD3 UR14, UPT, UPT, -UR14, URZ, URZ ;  /* 0x000000ff0e0e7290 */ /* 0x000fc8000fffe1ff */
[----:B------:R-:W-:Y:S01]  /*3bc0*/  UIMAD UR14, UR4, UR14, UR22 ;  /* 0x0000000e040e72a4 */ /* 0x000fe2000f8e0216 */
[----:B--2---:R-:W-:-:S03]  /*3bd0*/  VIADD R0, R3, 0x1 ;  /* 0x0000000103007836 */ /* 0x004fc60000000000 */
[----:B-1----:R-:W-:Y:S01]  /*3be0*/  UIMAD.WIDE.U32 UR8, UR14, UR5, URZ ;  /* 0x000000050e0872a5 */ /* 0x002fe2000f8e00ff */
[----:B------:R-:W1:Y:S01]  /*3bf0*/  LDCU.64 UR4, c[0x0][0x5d8] ;  /* 0x0000bb00ff0477ac */ /* 0x000e620008000a00 */
[----:B------:R-:W-:Y:S02]  /*3c00*/  ISETP.NE.AND P0, PT, R0, 0x2, PT ;  /* 0x000000020000780c */ /* 0x000fe40003f05270 */
[----:B------:R-:W-:Y:S02]  /*3c10*/  UIADD3 UR6, UPT, UPT, UR14, -UR9, URZ ;  /* 0x800000090e067290 */ /* 0x000fe4000fffe0ff */
[----:B------:R-:W-:Y:S02]  /*3c20*/  SEL R3, RZ, 0x1, P0 ;  /* 0x00000001ff037807 */ /* 0x000fe40000000000 */
[----:B------:R-:W-:Y:S02]  /*3c30*/  USHF.R.U32.HI UR6, URZ, UR18, UR6 ;  /* 0x00000012ff067299 */ /* 0x000fe40008011606 */
[----:B------:R-:W-:-:S02]  /*3c40*/  LOP3.LUT R60, R60, R3, RZ, 0x3c, !PT ;  /* 0x000000033c3c7212 */ /* 0x000fc400078e3cff */
[----:B------:R-:W-:Y:S01]  /*3c50*/  UIADD3 UR6, UPT, UPT, UR9, UR6, URZ ;  /* 0x0000000609067290 */ /* 0x000fe2000fffe0ff */
[----:B------:R-:W-:-:S03]  /*3c60*/  SEL R3, R0, RZ, P0 ;  /* 0x000000ff00037207 */ /* 0x000fc60000000000 */
[----:B------:R-:W-:-:S04]  /*3c70*/  USHF.R.U32.HI UR6, URZ, UR15, UR6 ;  /* 0x0000000fff067299 */ /* 0x000fc80008011606 */
[----:B-1----:R-:W-:Y:S01]  /*3c80*/  UIMAD.WIDE.U32 UR8, UR6, UR5, URZ ;  /* 0x00000005060872a5 */ /* 0x002fe2000f8e00ff */
[----:B------:R-:W1:Y:S03]  /*3c90*/  LDCU UR5, c[0x0][0x5cc] ;  /* 0x0000b980ff0577ac */ /* 0x000e660008000800 */
[----:B------:R-:W-:-:S04]  /*3ca0*/  UIADD3 UR8, UPT, UPT, UR6, -UR9, URZ ;  /* 0x8000000906087290 */ /* 0x000fc8000fffe0ff */
[----:B------:R-:W-:-:S04]  /*3cb0*/  USHF.R.U32.HI UR8, URZ, UR17, UR8 ;  /* 0x00000011ff087299 */ /* 0x000fc80008011608 */
[----:B------:R-:W-:-:S04]  /*3cc0*/  UIADD3 UR8, UPT, UPT, UR9, UR8, URZ ;  /* 0x0000000809087290 */ /* 0x000fc8000fffe0ff */
[----:B------:R-:W-:-:S04]  /*3cd0*/  USHF.R.U32.HI UR27, URZ, UR16, UR8 ;  /* 0x00000010ff1b7299 */ /* 0x000fc80008011608 */
[----:B------:R-:W-:-:S04]  /*3ce0*/  UIADD3 UR27, UPT, UPT, -UR27, URZ, URZ ;  /* 0x000000ff1b1b7290 */ /* 0x000fc8000fffe1ff */
[----:B------:R-:W-:Y:S02]  /*3cf0*/  UIMAD UR27, UR4, UR27, UR6 ;  /* 0x0000001b041b72a4 */ /* 0x000fe4000f8e0206 */
[----:B------:R-:W-:-:S04]  /*3d00*/  UIADD3 UR6, UPT, UPT, -UR6, URZ, URZ ;  /* 0x000000ff06067290 */ /* 0x000fc8000fffe1ff */
[----:B-1----:R-:W-:Y:S01]  /*3d10*/  UIMAD UR14, UR5, UR6, UR14 ;  /* 0x00000006050e72a4 */ /* 0x002fe2000f8e020e */
[----:B------:R-:W-:Y:S11]  /*3d20*/  BRA.U !UP0, `(.L_x_39) ;  /* 0xffffffe108d87547 */ /* 0x000ff6000b83ffff */
.L_x_35:
[----:B------:R-:W-:-:S13]  /*3d30*/  ISETP.NE.AND P0, PT, R71, RZ, PT ;  /* 0x000000ff4700720c */ /* 0x000fda0003f05270 */
[----:B------:R-:W-:Y:S05]  /*3d40*/  @P0 BRA `(.L_x_40) ;  /* 0x00000000001c0947 */ /* 0x000fea0003800000 */
[----:B------:R-:W3:Y:S01]  /*3d50*/  S2UR UR4, SR_CgaCtaId ;  /* 0x00000000000479c3 */ /* 0x000ee20000008800 */
[----:B------:R-:W-:Y:S02]  /*3d60*/  ELECT P1, URZ, PT ;  /* 0x0000000000ff782f */ /* 0x000fe40003820000 */
[----:B------:R-:W-:Y:S01]  /*3d70*/  MOV R0, 0x1 ;  /* 0x0000000100007802 */ /* 0x000fe20000000f00 */
[----:B------:R-:W-:-:S04]  /*3d80*/  UMOV UR5, 0x40 ;  /* 0x0000004000057882 */ /* 0x000fc80000000000 */
[----:B------:R-:W-:Y:S01]  /*3d90*/  UVIRTCOUNT.DEALLOC.SMPOOL 0x80 ;  /* 0x000000800000784c */ /* 0x000fe20000000000 */
[----:B---3--:R-:W-:-:S09]  /*3da0*/  ULEA UR4, UR4, UR5, 0x18 ;  /* 0x0000000504047291 */ /* 0x008fd2000f8ec0ff */
[----:B------:R3:W-:Y:S03]  /*3db0*/  @P1 STS.U8 [UR4], R0 ;  /* 0x00000000ff001988 */ /* 0x0007e60008000004 */
.L_x_40:
[----:B------:R-:W-:Y:S06]  /*3dc0*/  BAR.SYNC.DEFER_BLOCKING 0x1, 0x80 ;  /* 0x0042000000007b1d */ /* 0x000fec0000010000 */
[----:B------:R-:W-:Y:S05]  /*3dd0*/  @P0 BRA `(.L_x_41) ;  /* 0x0000000000a00947 */ /* 0x000fea0003800000 */
[----:B------:R-:W4:Y:S01]  /*3de0*/  S2UR UR5, SR_CgaCtaId ;  /* 0x00000000000579c3 */ /* 0x000f220000008800 */
[----:B------:R-:W-:Y:S01]  /*3df0*/  NOP ;  /* 0x0000000000007918 */ /* 0x000fe20000000000 */
[----:B------:R-:W-:Y:S01]  /*3e00*/  UMOV UR4, 0x50 ;  /* 0x0000005000047882 */ /* 0x000fe20000000000 */
[----:B--2---:R-:W-:Y:S01]  /*3e10*/  LOP3.LUT R4, R70, 0xffff, RZ, 0xc0, !PT ;  /* 0x0000ffff46047812 */ /* 0x004fe200078ec0ff */
[----:B------:R-:W-:Y:S02]  /*3e20*/  IMAD.MOV.U32 R3, RZ, RZ, 0xff ;  /* 0x000000ffff037424 */ /* 0x000fe400078e00ff */
[----:B-1----:R-:W-:Y:S01]  /*3e30*/  IMAD.MOV.U32 R2, RZ, RZ, 0x1 ;  /* 0x00000001ff027424 */ /* 0x002fe200078e00ff */
[----:B------:R-:W-:-:S04]  /*3e40*/  SHF.R.U32.HI R4, RZ, 0x5, R4 ;  /* 0x00000005ff047819 */ /* 0x000fc80000011604 */
[----:B------:R-:W-:Y:S01]  /*3e50*/  SHF.L.U32 R3, R3, R4, RZ ;  /* 0x0000000403037219 */ /* 0x000fe200000006ff */
[----:B------:R-:W-:-:S05]  /*3e60*/  VIADD R5, R4, 0x10 ;  /* 0x0000001004057836 */ /* 0x000fca0000000000 */
[----:B------:R-:W-:Y:S01]  /*3e70*/  SHF.L.U32 R2, R2, R5, RZ ;  /* 0x0000000502027219 */ /* 0x000fe200000006ff */
[----:B----4-:R-:W-:-:S03]  /*3e80*/  ULEA UR5, UR5, UR4, 0x18 ;  /* 0x0000000405057291 */ /* 0x010fc6000f8ec0ff */
[----:B------:R-:W-:-:S04]  /*3e90*/  LOP3.LUT R5, R2, R3, RZ, 0xfc, !PT ;  /* 0x0000000302057212 */ /* 0x000fc800078efcff */
[C---:B------:R-:W-:Y:S02]  /*3ea0*/  LOP3.LUT R3, R5.reuse, 0xffff, RZ, 0xc0, !PT ;  /* 0x0000ffff05037812 */ /* 0x040fe400078ec0ff */
[----:B---3--:R-:W1:Y:S02]  /*3eb0*/  LDS R0, [UR5] ;  /* 0x00000005ff007984 */ /* 0x008e640008000800 */
[----:B-1----:R-:W-:-:S04]  /*3ec0*/  LOP3.LUT R2, R5, 0xffff, R0, 0x80, !PT ;  /* 0x0000ffff05027812 */ /* 0x002fc800078e8000 */
[----:B------:R-:W-:-:S13]  /*3ed0*/  ISETP.NE.AND P0, PT, R2, R3, PT ;  /* 0x000000030200720c */ /* 0x000fda0003f05270 */
[----:B------:R-:W-:Y:S05]  /*3ee0*/  @P0 BRA `(.L_x_42) ;  /* 0x0000000000500947 */ /* 0x000fea0003800000 */
[----:B------:R-:W-:Y:S02]  /*3ef0*/  SHF.R.U32.HI R0, RZ, 0x10, R0 ;  /* 0x00000010ff007819 */ /* 0x000fe40000011600 */
[----:B------:R-:W-:-:S04]  /*3f00*/  SHF.R.U32.HI R3, RZ, 0x10, R5 ;  /* 0x00000010ff037819 */ /* 0x000fc80000011605 */
[----:B------:R-:W-:-:S04]  /*3f10*/  LOP3.LUT R0, R0, R3, RZ, 0xc0, !PT ;  /* 0x0000000300007212 */ /* 0x000fc800078ec0ff */
[----:B------:R-:W-:-:S13]  /*3f20*/  ISETP.NE.AND P0, PT, R0, R3, PT ;  /* 0x000000030000720c */ /* 0x000fda0003f05270 */
[----:B------:R-:W-:Y:S05]  /*3f30*/  @P0 BRA `(.L_x_43) ;  /* 0x0000000000300947 */ /* 0x000fea0003800000 */
[----:B------:R-:W-:Y:S01]  /*3f40*/  R2UR UR7, R5 ;  /* 0x00000000050772ca */ /* 0x000fe200000e0000 */
[----:B------:R-:W1:Y:S01]  /*3f50*/  S2R R2, SR_LANEID ;  /* 0x0000000000027919 */ /* 0x000e620000000000 */
[----:B------:R-:W-:Y:S02]  /*3f60*/  VOTEU.ANY UR6, UPT, PT ;  /* 0x0000000000067886 */ /* 0x000fe400038e0100 */
[----:B------:R-:W-:-:S09]  /*3f70*/  UFLO.U32 UR6, UR6 ;  /* 0x00000006000672bd */ /* 0x000fd200080e0000 */
[----:B------:R-:W-:-:S06]  /*3f80*/  ULOP3.LUT UR7, URZ, UR7, URZ, 0x33, !UPT ;  /* 0x00000007ff077292 */ /* 0x000fcc000f8e33ff */
[----:B------:R-:W-:-:S04]  /*3f90*/  IMAD.U32 R0, RZ, RZ, UR7 ;  /* 0x00000007ff007e24 */ /* 0x000fc8000f8e00ff */
[----:B------:R-:W2:Y:S02]  /*3fa0*/  REDUX UR4, R0 ;  /* 0x00000000000473c4 */ /* 0x000ea40000000000 */
[----:B------:R3:W-:Y:S01]  /*3fb0*/  UTCATOMSWS.AND URZ, UR7 ;  /* 0x0000000700ff79e3 */ /* 0x0007e20008000000 */
[----:B-1----:R-:W-:Y:S01]  /*3fc0*/  ISETP.EQ.U32.AND P0, PT, R2, UR6, PT ;  /* 0x0000000602007c0c */ /* 0x002fe2000bf02070 */
[----:B--2---:R-:W-:-:S12]  /*3fd0*/  IMAD.U32 R2, RZ, RZ, UR4 ;  /* 0x00000004ff027e24 */ /* 0x004fd8000f8e00ff */
[----:B------:R3:W-:Y:S01]  /*3fe0*/  @P0 ATOMS.AND RZ, [UR5], R2 ;  /* 0x00000002ffff098c */ /* 0x0007e2000a800005 */
[----:B------:R-:W-:Y:S05]  /*3ff0*/  BRA `(.L_x_44) ;  /* 0x0000000000147947 */ /* 0x000fea0003800000 */
.L_x_43:
[----:B------:R-:W-:Y:S02]  /*4000*/  MOV R2, 0x4020 ;  /* 0x0000402000027802 */ /* 0x000fe40000000f00 */
[----:B------:R-:W-:Y:S05]  /*4010*/  CALL.REL.NOINC `($__internal_0_$__cuda_sm10x_tcgen05_guardrail_trap_col_being_dealloced_not_returned_by_alloc) ;  /* 0x0000000000c47944 */ /* 0x000fea0003c00000 */
[----:B------:R-:W-:Y:S05]  /*4020*/  BRA `(.L_x_44) ;  /* 0x0000000000087947 */ /* 0x000fea0003800000 */
.L_x_42:
[----:B------:R-:W-:Y:S02]  /*4030*/  MOV R2, 0x4050 ;  /* 0x0000405000027802 */ /* 0x000fe40000000f00 */
[----:B------:R-:W-:Y:S05]  /*4040*/  CALL.REL.NOINC `($__internal_2_$__cuda_sm10x_tcgen05_guardrail_trap_unallocated_columns_being_dealloced) ;  /* 0x0000000000d07944 */ /* 0x000fea0003c00000 */
.L_x_44:
[----:B------:R-:W-:Y:S01]  /*4050*/  NOP ;  /* 0x0000000000007918 */ /* 0x000fe20000000000 */
.L_x_41:
[----:B------:R-:W-:-:S04]  /*4060*/  DEPBAR.LE SB0, 0x0 ;  /* 0x000080000000791a */ /* 0x000fc80000000000 */
[----:B---3--:R-:W-:Y:S05]  /*4070*/  EXIT ;  /* 0x000000000000794d */ /* 0x008fea0003800000 */
.L_x_18:
[----:B------:R-:W-:Y:S02]  /*4080*/  MOV R6, UR12 ;  /* 0x0000000c00067c02 */ /* 0x000fe40008000f00 */
[----:B------:R-:W-:Y:S02]  /*4090*/  MOV R7, UR12 ;  /* 0x0000000c00077c02 */ /* 0x000fe40008000f00 */
[----:B------:R-:W-:-:S07]  /*40a0*/  MOV R0, UR9 ;  /* 0x0000000900007c02 */ /* 0x000fce0008000f00 */
.L_x_45:
[----:B-1----:R1:W2:Y:S02]  /*40b0*/  SYNCS.PHASECHK.TRANS64.TRYWAIT P0, [R0+URZ+0x20], R7 ;  /* 0x00002007000075a7 */ /* 0x0022a400080011ff */
[----:B--2---:R-:W-:Y:S05]  /*40c0*/  @!P0 NANOSLEEP.SYNCS 0x989680 ;  /* 0x009896800000895d */ /* 0x004fea0003900000 */
[----:B------:R-:W2:Y:S02]  /*40d0*/  @!P0 SYNCS.PHASECHK.TRANS64 P0, [R0+URZ+0x20], R7 ;  /* 0x00002007000085a7 */ /* 0x000ea400080010ff */
[----:B--2---:R-:W-:Y:S05]  /*40e0*/  @!P0 BRA `(.L_x_45) ;  /* 0xfffffffc00f08947 */ /* 0x004fea000383ffff */
[----:B------:R-:W-:Y:S05]  /*40f0*/  BRA `(.L_x_17) ;  /* 0xffffffc8009c7947 */ /* 0x000fea000383ffff */
.L_x_21:
[----:B------:R-:W-:Y:S02]  /*4100*/  MOV R2, UR5 ;  /* 0x0000000500027c02 */ /* 0x000fe40008000f00 */
[----:B------:R-:W-:Y:S02]  /*4110*/  MOV R3, UR5 ;  /* 0x0000000500037c02 */ /* 0x000fe40008000f00 */
[----:B------:R-:W-:-:S07]  /*4120*/  MOV R0, UR4 ;  /* 0x0000000400007c02 */ /* 0x000fce0008000f00 */
.L_x_46:
[----:B-1----:R1:W5:Y:S02]  /*4130*/  SYNCS.PHASECHK.TRANS64.TRYWAIT P0, [R0+URZ+0x20], R3 ;  /* 0x00002003000075a7 */ /* 0x00236400080011ff */
[----:B-----5:R-:W-:Y:S05]  /*4140*/  @!P0 NANOSLEEP.SYNCS 0x989680 ;  /* 0x009896800000895d */ /* 0x020fea0003900000 */
[----:B------:R-:W5:Y:S02]  /*4150*/  @!P0 SYNCS.PHASECHK.TRANS64 P0, [R0+URZ+0x20], R3 ;  /* 0x00002003000085a7 */ /* 0x000f6400080010ff */
[----:B-----5:R-:W-:Y:S05]  /*4160*/  @!P0 BRA `(.L_x_46) ;  /* 0xfffffffc00f08947 */ /* 0x020fea000383ffff */
[----:B------:R-:W-:Y:S05]  /*4170*/  BRA `(.L_x_47) ;  /* 0xffffffcc00887947 */ /* 0x000fea000383ffff */
.L_x_24:
[----:B------:R-:W-:Y:S02]  /*4180*/  MOV R0, UR7 ;  /* 0x0000000700007c02 */ /* 0x000fe40008000f00 */
[----:B------:R-:W-:-:S07]  /*4190*/  MOV R3, R2 ;  /* 0x0000000200037202 */ /* 0x000fce0000000f00 */
.L_x_48:
[----:B-1----:R1:W4:Y:S02]  /*41a0*/  SYNCS.PHASECHK.TRANS64.TRYWAIT P0, [R0+URZ+0x50], R3 ;  /* 0x00005003000075a7 */ /* 0x00232400080011ff */
[----:B----4-:R-:W-:Y:S05]  /*41b0*/  @!P0 NANOSLEEP.SYNCS 0x989680 ;  /* 0x009896800000895d */ /* 0x010fea0003900000 */
[----:B------:R-:W4:Y:S02]  /*41c0*/  @!P0 SYNCS.PHASECHK.TRANS64 P0, [R0+URZ+0x50], R3 ;  /* 0x00005003000085a7 */ /* 0x000f2400080010ff */
[----:B----4-:R-:W-:Y:S05]  /*41d0*/  @!P0 BRA `(.L_x_48) ;  /* 0xfffffffc00f08947 */ /* 0x010fea000383ffff */
[----:B------:R-:W-:Y:S05]  /*41e0*/  BRA `(.L_x_49) ;  /* 0xffffffd000707947 */ /* 0x000fea000383ffff */
.L_x_26:
[----:B------:R-:W-:Y:S02]  /*41f0*/  MOV R2, UR12 ;  /* 0x0000000c00027c02 */ /* 0x000fe40008000f00 */
[----:B------:R-:W-:Y:S02]  /*4200*/  MOV R3, UR12 ;  /* 0x0000000c00037c02 */ /* 0x000fe40008000f00 */
[----:B------:R-:W-:Y:S07]  /*4210*/  MOV R0, UR5 ;  /* 0x0000000500007c02 */ /* 0x000fee0008000f00 */
.L_x_50:
[----:B-1----:R1:W4:Y:S02]  /*4220*/  SYNCS.PHASECHK.TRANS64.TRYWAIT P1, [R0+URZ], R3 ;  /* 0x00000003000075a7 */ /* 0x00232400080211ff */
[----:B----4-:R-:W-:Y:S05]  /*4230*/  @!P1 NANOSLEEP.SYNCS 0x989680 ;  /* 0x009896800000995d */ /* 0x010fea0003900000 */
[----:B------:R-:W4:Y:S02]  /*4240*/  @!P1 SYNCS.PHASECHK.TRANS64 P1, [R0+URZ], R3 ;  /* 0x00000003000095a7 */ /* 0x000f2400080210ff */
[----:B----4-:R-:W-:Y:S05]  /*4250*/  @!P1 BRA `(.L_x_50) ;  /* 0xfffffffc00f09947 */ /* 0x010fea000383ffff */
[----:B------:R-:W-:Y:S05]  /*4260*/  BRA `(.L_x_25) ;  /* 0xffffffd000b47947 */ /* 0x000fea000383ffff */
.L_x_29:
[----:B------:R-:W-:-:S07]  /*4270*/  MOV R3, R2 ;  /* 0x0000000200037202 */ /* 0x000fce0000000f00 */
.L_x_51:
[----:B----4-:R4:W1:Y:S02]  /*4280*/  SYNCS.PHASECHK.TRANS64.TRYWAIT P0, [R0+URZ+0x50], R3 ;  /* 0x00005003000075a7 */ /* 0x01086400080011ff */
[----:B-1----:R-:W-:Y:S05]  /*4290*/  @!P0 NANOSLEEP.SYNCS 0x989680 ;  /* 0x009896800000895d */ /* 0x002fea0003900000 */
[----:B------:R-:W1:Y:S02]  /*42a0*/  @!P0 SYNCS.PHASECHK.TRANS64 P0, [R0+URZ+0x50], R3 ;  /* 0x00005003000085a7 */ /* 0x000e6400080010ff */
[----:B-1----:R-:W-:Y:S05]  /*42b0*/  @!P0 BRA `(.L_x_51) ;  /* 0xfffffffc00f08947 */ /* 0x002fea000383ffff */
[----:B------:R-:W-:Y:S05]  /*42c0*/  BRA `(.L_x_22) ;  /* 0xffffffd400647947 */ /* 0x000fea000383ffff */
.L_x_36:
[----:B------:R-:W-:-:S07]  /*42d0*/  MOV R4, R5 ;  /* 0x0000000500047202 */ /* 0x000fce0000000f00 */
.L_x_52:
[----:B-1----:R1:W2:Y:S02]  /*42e0*/  SYNCS.PHASECHK.TRANS64.TRYWAIT P1, [R0+URZ+0x40], R5 ;  /* 0x00004005000075a7 */ /* 0x0022a400080211ff */
[----:B--2---:R-:W-:Y:S05]  /*42f0*/  @!P1 NANOSLEEP.SYNCS 0x989680 ;  /* 0x009896800000995d */ /* 0x004fea0003900000 */
[----:B------:R-:W2:Y:S02]  /*4300*/  @!P1 SYNCS.PHASECHK.TRANS64 P1, [R0+URZ+0x40], R5 ;  /* 0x00004005000095a7 */ /* 0x000ea400080210ff */
[----:B--2---:R-:W-:Y:S05]  /*4310*/  @!P1 BRA `(.L_x_52) ;  /* 0xfffffffc00f09947 */ /* 0x004fea000383ffff */
[----:B------:R-:W-:Y:S05]  /*4320*/  BRA `(.L_x_53) ;  /* 0xffffffdc00a07947 */ /* 0x000fea000383ffff */
        .weak           $__internal_0_$__cuda_sm10x_tcgen05_guardrail_trap_col_being_dealloced_not_returned_by_alloc
        .type           $__internal_0_$__cuda_sm10x_tcgen05_guardrail_trap_col_being_dealloced_not_returned_by_alloc,@function
        .size           $__internal_0_$__cuda_sm10x_tcgen05_guardrail_trap_col_being_dealloced_not_returned_by_alloc,($__internal_1_$__cuda_sm10x_tcgen05_guardrail_trap_phase_invalid_during_alloc - $__internal_0_$__cuda_sm10x_tcgen05_guardrail_trap_col_being_dealloced_not_returned_by_alloc)
$__internal_0_$__cuda_sm10x_tcgen05_guardrail_trap_col_being_dealloced_not_returned_by_alloc:
[----:B------:R-:W-:Y:S05]  /*4330*/  BPT.TRAP 0x1 ;  /* 0x000000040000795c */ /* 0x000fea0000300000 */
[----:B------:R-:W-:-:S04]  /*4340*/  HFMA2 R3, -RZ, RZ, 0, 0 ;  /* 0x00000000ff037431 */ /* 0x000fc800000001ff */
[----:B------:R-:W-:Y:S05]  /*4350*/  RET.REL.NODEC R2 `(kernel_cutlass_kernel_cudnngemm_swigludense_gemm_persistent_swigluPersistentDenseGemmKernel_object_at__TiledMMA_ThrLayoutVMNK11110000_PermutationMNK____MMAAtom_ThrID10_ShapeMNK6425616_TVL_0) ;  /* 0xffffffbc02287950 */ /* 0x000fea0003c3ffff */
        .weak           $__internal_1_$__cuda_sm10x_tcgen05_guardrail_trap_phase_invalid_during_alloc
        .type           $__internal_1_$__cuda_sm10x_tcgen05_guardrail_trap_phase_invalid_during_alloc,@function
        .size           $__internal_1_$__cuda_sm10x_tcgen05_guardrail_trap_phase_invalid_during_alloc,($__internal_2_$__cuda_sm10x_tcgen05_guardrail_trap_unallocated_columns_being_dealloced - $__internal_1_$__cuda_sm10x_tcgen05_guardrail_trap_phase_invalid_during_alloc)
$__internal_1_$__cuda_sm10x_tcgen05_guardrail_trap_phase_invalid_during_alloc:
[----:B------:R-:W-:Y:S05]  /*4360*/  BPT.TRAP 0x1 ;  /* 0x000000040000795c */ /* 0x000fea0000300000 */
[----:B------:R-:W-:-:S04]  /*4370*/  MOV R3, 0x0 ;  /* 0x0000000000037802 */ /* 0x000fc80000000f00 */
[----:B------:R-:W-:Y:S05]  /*4380*/  RET.REL.NODEC R2 `(kernel_cutlass_kernel_cudnngemm_swigludense_gemm_persistent_swigluPersistentDenseGemmKernel_object_at__TiledMMA_ThrLayoutVMNK11110000_PermutationMNK____MMAAtom_ThrID10_ShapeMNK6425616_TVL_0) ;  /* 0xffffffbc021c7950 */ /* 0x000fea0003c3ffff */
        .weak           $__internal_2_$__cuda_sm10x_tcgen05_guardrail_trap_unallocated_columns_being_dealloced
        .type           $__internal_2_$__cuda_sm10x_tcgen05_guardrail_trap_unallocated_columns_being_dealloced,@function
        .size           $__internal_2_$__cuda_sm10x_tcgen05_guardrail_trap_unallocated_columns_being_dealloced,(.L_x_57 - $__internal_2_$__cuda_sm10x_tcgen05_guardrail_trap_unallocated_columns_being_dealloced)
$__internal_2_$__cuda_sm10x_tcgen05_guardrail_trap_unallocated_columns_being_dealloced:
[----:B------:R-:W-:Y:S05]  /*4390*/  BPT.TRAP 0x1 ;  /* 0x000000040000795c */ /* 0x000fea0000300000 */
[----:B------:R-:W-:-:S04]  /*43a0*/  HFMA2 R3, -RZ, RZ, 0, 0 ;  /* 0x00000000ff037431 */ /* 0x000fc800000001ff */
[----:B------:R-:W-:Y:S05]  /*43b0*/  RET.REL.NODEC R2 `(kernel_cutlass_kernel_cudnngemm_swigludense_gemm_persistent_swigluPersistentDenseGemmKernel_object_at__TiledMMA_ThrLayoutVMNK11110000_PermutationMNK____MMAAtom_ThrID10_ShapeMNK6425616_TVL_0) ;  /* 0xffffffbc02107950 */ /* 0x000fea0003c3ffff */
.L_x_54:
[----:B------:R-:W-:-:S00]  /*43c0*/  BRA `(.L_x_54) ;  /* 0xfffffffc00fc7947 */ /* 0x000fc0000383ffff */
[----:B------:R-:W-:-:S00]  /*43d0*/  NOP ;  /* 0x0000000000007918 */ /* 0x000fc00000000000 */
        /* <DEDUP_REMOVED lines=10> */
.L_x_57:


//--------------------- .nv.shared.kernel_cutlass_kernel_cudnngemm_swigludense_gemm_persistent_swigluPersistentDenseGemmKernel_object_at__TiledMMA_ThrLayoutVMNK11110000_PermutationMNK____MMAAtom_ThrID10_ShapeMNK6425616_TVL_0 --------------------------
	.section	.nv.shared.kernel_cutlass_kernel_cudnngemm_swigludense_gemm_persistent_swigluPersistentDenseGemmKernel_object_at__TiledMMA_ThrLayoutVMNK11110000_PermutationMNK____MMAAtom_ThrID10_ShapeMNK6425616_TVL_0,"aw",@nobits
	.sectionflags	@""
	.align	1024
	.zero		1024


//--------------------- .nv.shared.reserved.0     --------------------------
	.section	.nv.shared.reserved.0,"aw",@nobits
	.align	8
	.weak		__nv_reservedSMEM_offset_0_alias
	.size		__nv_reservedSMEM_offset_0_alias, 0, 64
	.other		__nv_reservedSMEM_offset_0_alias,@"STO_CUDA_RESERVED_SHARED STV_DEFAULT"
__nv_reservedSMEM_offset_0_alias:
	.zero		0
.nv.shared.reserved.0:
	.zero		64
	.weak		__nv_reservedSMEM_allocation_phase
	.type		__nv_reservedSMEM_allocation_phase,@object
	.size		__nv_reservedSMEM_allocation_phase,(.L_0 - __nv_reservedSMEM_allocation_phase)
__nv_reservedSMEM_allocation_phase:
	.zero		1
.L_0:
	.zero		7
	.weak		__nv_reservedSMEM_devtool_atexit_pc
	.type		__nv_reservedSMEM_devtool_atexit_pc,@object
	.size		__nv_reservedSMEM_devtool_atexit_pc,(__nv_reservedSMEM_allocation_mask - __nv_reservedSMEM_devtool_atexit_pc)
__nv_reservedSMEM_devtool_atexit_pc:
	.zero		8
	.weak		__nv_reservedSMEM_allocation_mask
	.type		__nv_reservedSMEM_allocation_mask,@object
	.size		__nv_reservedSMEM_allocation_mask,(.L_2 - __nv_reservedSMEM_allocation_mask)
__nv_reservedSMEM_allocation_mask:
	.zero		4
.L_2:


//--------------------- .nv.constant0.kernel_cutlass_kernel_cudnngemm_swigludense_gemm_persistent_swigluPersistentDenseGemmKernel_object_at__TiledMMA_ThrLayoutVMNK11110000_PermutationMNK____MMAAtom_ThrID10_ShapeMNK6425616_TVL_0 --------------------------
	.section	.nv.constant0.kernel_cutlass_kernel_cudnngemm_swigludense_gemm_persistent_swigluPersistentDenseGemmKernel_object_at__TiledMMA_ThrLayoutVMNK11110000_PermutationMNK____MMAAtom_ThrID10_ShapeMNK6425616_TVL_0,"a",@progbits
	.sectionflags	@""
	.align	4
.nv.constant0.kernel_cutlass_kernel_cudnngemm_swigludense_gemm_persistent_swigluPersistentDenseGemmKernel_object_at__TiledMMA_ThrLayoutVMNK11110000_PermutationMNK____MMAAtom_ThrID10_ShapeMNK6425616_TVL_0:
	.zero		1512


//--------------------- SYMBOLS --------------------------

	.type		.nv.reservedSmem.offset0,@object
	.size		.nv.reservedSmem.offset0,0x4
	.type		.nv.reservedSmem.cap,@object
	.size		.nv.reservedSmem.cap,0x4
